def gluon_tcgen05(
    a_ptr,
    b_ptr,
    c_ptr,
    M,
    N,
    K,
    stride_am,
    stride_bk,
    stride_cm,
    BLOCK_M: gl.constexpr,
    BLOCK_N: gl.constexpr,
    BLOCK_K: gl.constexpr,
    DTYPE: gl.constexpr,
    A_LAYOUT: gl.constexpr,
    B_LAYOUT: gl.constexpr,
    C_LAYOUT: gl.constexpr,
    B_SHAPE: gl.constexpr,
    TMEM_LAYOUT: gl.constexpr,
    TMEM_REG: gl.constexpr,
    TRANS_B: gl.constexpr,
    NUM_BUFFERS: gl.constexpr,
):
    a_desc = tma.make_tensor_descriptor(
        a_ptr, [M, K], [stride_am, 1], [BLOCK_M, BLOCK_K], A_LAYOUT
    )
    b_desc = tma.make_tensor_descriptor(
        b_ptr,
        [N, K] if TRANS_B else [K, N],
        [stride_bk, 1],
        B_SHAPE,
        B_LAYOUT,
    )
    c_desc = tma.make_tensor_descriptor(
        c_ptr, [M, N], [stride_cm, 1], [BLOCK_M, BLOCK_N], C_LAYOUT
    )

    a_bufs = gl.allocate_shared_memory(
        DTYPE, [NUM_BUFFERS, BLOCK_M, BLOCK_K], A_LAYOUT
    )
    b_bufs = gl.allocate_shared_memory(DTYPE, [NUM_BUFFERS] + B_SHAPE, B_LAYOUT)

    pid_m = gl.program_id(0)
    pid_n = gl.program_id(1)
    off_m = pid_m * BLOCK_M
    off_n = pid_n * BLOCK_N

    tma_bars = gl.allocate_shared_memory(
        gl.int64, [NUM_BUFFERS, 1], mbarrier.MBarrierLayout()
    )
    mma_bars = gl.allocate_shared_memory(
        gl.int64, [NUM_BUFFERS, 1], mbarrier.MBarrierLayout()
    )
    for i in gl.static_range(NUM_BUFFERS):
        mbarrier.init(tma_bars.index(i), count=1)
        mbarrier.init(mma_bars.index(i), count=1)

    acc_tmem = allocate_tensor_memory(gl.float32, [BLOCK_M, BLOCK_N], TMEM_LAYOUT)
    idx = 0
    phase = 0
    use_acc = False
    for k in range(0, K, BLOCK_K):
        a = a_bufs.index(idx)
        b = b_bufs.index(idx)
        tma_bar = tma_bars.index(idx)
        mma_bar = mma_bars.index(idx)
        mbarrier.expect(
            tma_bar, a_desc.block_type.nbytes + b_desc.block_type.nbytes
        )
        tma.async_copy_global_to_shared(a_desc, [off_m, k], tma_bar, a)
        tma.async_copy_global_to_shared(
            b_desc, [off_n, k] if TRANS_B else [k, off_n], tma_bar, b
        )
        mbarrier.wait(tma_bar, phase=phase)

        if TRANS_B:
            b = b.permute((1, 0))
        tcgen05_mma(a, b, acc_tmem, use_acc=use_acc)
        tcgen05_commit(mma_bar)
        mbarrier.wait(mma_bar, phase=phase)
        use_acc = True

        idx += 1
        if idx == NUM_BUFFERS:
            idx = 0
            phase ^= 1

    for i in gl.static_range(NUM_BUFFERS):
        mbarrier.invalidate(tma_bars.index(i))
        mbarrier.invalidate(mma_bars.index(i))

    acc = acc_tmem.load(TMEM_REG)
    c_smem = gl.allocate_shared_memory(DTYPE, [BLOCK_M, BLOCK_N], C_LAYOUT)
    c_smem.store(acc.to(DTYPE))
    fence_async_shared()
    tma.async_copy_shared_to_global(c_desc, [off_m, off_n], c_smem)
    tma.store_wait(pendings=0)

# config = {"BLOCK_K": 64, "BLOCK_M": 64, "BLOCK_N": 256, "arch": "sm_100", "dtype": "fp8e4m3", "num_buffers": 4, "num_warps": 4, "trans_b": 0}
# arch = sm_100


// ===== COMPILED SASS (sm_100a) =====

	.target	sm_100a

	.elftype	@"ET_EXEC"


//--------------------- .note.nv.tkinfo           --------------------------
	.section	.note.nv.tkinfo,"",@"SHT_NOTE"
	.sectionflags	@"SHF_NOTE_NV_TKINFO"
	.tkinfo
        /*0018*/ 	.word	0x00000081
        /*0030*/ 	.string	""
        /*0030*/ 	.string	"ptxas-blackwell"
        /*0030*/ 	.string	"Cuda compilation tools, release 12.9, V12.9.86"
        /*0030*/ 	.string	"Build cuda_12.9.r12.9/compiler.36037853_0"
        /*0030*/ 	.string	"-v  -suppress-debug-info  -lineinfo  -arch sm_100a "



//--------------------- .note.nv.cuver            --------------------------
	.section	.note.nv.cuver,"",@"SHT_NOTE"
	.sectionflags	@"SHF_NOTE_NV_CUVER"
        /*0018*/ 	.short	0x0001
        /*001a*/ 	.short	0x0064
        /*001c*/ 	.short	0x0001
        /*001e*/ 	.short	0x0000
        /*0020*/ 	.short	0x0001
        /*0022*/ 	.short	0x0000


//--------------------- .nv.info                  --------------------------
	.section	.nv.info,"",@"SHT_CUDA_INFO"
	.align	4


	//----- nvinfo : EIATTR_REGCOUNT
	.align		4
        /*0000*/ 	.byte	0x04, 0x2f
        /*0002*/ 	.short	(.L_4 - .L_3)
	.align		4
.L_3:
        /*0004*/ 	.word	index@(gluon_tcgen05)
        /*0008*/ 	.word	0x00000088


	//----- nvinfo : EIATTR_FRAME_SIZE
	.align		4
.L_4:
        /*000c*/ 	.byte	0x04, 0x11
        /*000e*/ 	.short	(.L_6 - .L_5)
	.align		4
.L_5:
        /*0010*/ 	.word	index@($__internal_2_$__cuda_sm10x_tcgen05_guardrail_trap_unallocated_columns_being_dealloced)
        /*0014*/ 	.word	0x00000000


	//----- nvinfo : EIATTR_FRAME_SIZE
	.align		4
.L_6:
        /*0018*/ 	.byte	0x04, 0x11
        /*001a*/ 	.short	(.L_8 - .L_7)
	.align		4
.L_7:
        /*001c*/ 	.word	index@($__internal_1_$__cuda_sm10x_tcgen05_guardrail_trap_phase_invalid_during_alloc)
        /*0020*/ 	.word	0x00000000


	//----- nvinfo : EIATTR_FRAME_SIZE
	.align		4
.L_8:
        /*0024*/ 	.byte	0x04, 0x11
        /*0026*/ 	.short	(.L_10 - .L_9)
	.align		4
.L_9:
        /*0028*/ 	.word	index@($__internal_0_$__cuda_sm10x_tcgen05_guardrail_trap_col_being_dealloced_not_returned_by_alloc)
        /*002c*/ 	.word	0x00000000


	//----- nvinfo : EIATTR_FRAME_SIZE
	.align		4
.L_10:
        /*0030*/ 	.byte	0x04, 0x11
        /*0032*/ 	.short	(.L_12 - .L_11)
	.align		4
.L_11:
        /*0034*/ 	.word	index@(gluon_tcgen05)
        /*0038*/ 	.word	0x00000000


	//----- nvinfo : EIATTR_MIN_STACK_SIZE
	.align		4
.L_12:
        /*003c*/ 	.byte	0x04, 0x12
        /*003e*/ 	.short	(.L_14 - .L_13)
	.align		4
.L_13:
        /*0040*/ 	.word	index@(gluon_tcgen05)
        /*0044*/ 	.word	0x00000000
.L_14:


//--------------------- .nv.info.gluon_tcgen05    --------------------------
	.section	.nv.info.gluon_tcgen05,"",@"SHT_CUDA_INFO"
	.sectionflags	@""
	.align	4


	//----- nvinfo : EIATTR_CUDA_API_VERSION
	.align		4
        /*0000*/ 	.byte	0x04, 0x37
        /*0002*/ 	.short	(.L_16 - .L_15)
.L_15:
        /*0004*/ 	.word	0x00000081


	//----- nvinfo : EIATTR_KPARAM_INFO
	.align		4
.L_16:
        /*0008*/ 	.byte	0x04, 0x17
        /*000a*/ 	.short	(.L_18 - .L_17)
.L_17:
        /*000c*/ 	.word	0x00000000
        /*0010*/ 	.short	0x000a
        /*0012*/ 	.short	0x0048
        /*0014*/ 	.byte	0x00, 0xf4, 0x21, 0x00


	//----- nvinfo : EIATTR_KPARAM_INFO
	.align		4
.L_18:
        /*0018*/ 	.byte	0x04, 0x17
        /*001a*/ 	.short	(.L_20 - .L_19)
.L_19:
        /*001c*/ 	.word	0x00000000
        /*0020*/ 	.short	0x0009
        /*0022*/ 	.short	0x0040
        /*0024*/ 	.byte	0x00, 0xf4, 0x21, 0x00


	//----- nvinfo : EIATTR_KPARAM_INFO
	.align		4
.L_20:
        /*0028*/ 	.byte	0x04, 0x17
        /*002a*/ 	.short	(.L_22 - .L_21)
.L_21:
        /*002c*/ 	.word	0x00000000
        /*0030*/ 	.short	0x0008
        /*0032*/ 	.short	0x0038
        /*0034*/ 	.byte	0x00, 0xf0, 0x21, 0x00


	//----- nvinfo : EIATTR_KPARAM_INFO
	.align		4
.L_22:
        /*0038*/ 	.byte	0x04, 0x17
        /*003a*/ 	.short	(.L_24 - .L_23)
.L_23:
        /*003c*/ 	.word	0x00000000
        /*0040*/ 	.short	0x0007
        /*0042*/ 	.short	0x0030
        /*0044*/ 	.byte	0x00, 0xf0, 0x21, 0x00


	//----- nvinfo : EIATTR_KPARAM_INFO
	.align		4
.L_24:
        /*0048*/ 	.byte	0x04, 0x17
        /*004a*/ 	.short	(.L_26 - .L_25)
.L_25:
        /*004c*/ 	.word	0x00000000
        /*0050*/ 	.short	0x0006
        /*0052*/ 	.short	0x0028
        /*0054*/ 	.byte	0x00, 0xf0, 0x21, 0x00


	//----- nvinfo : EIATTR_KPARAM_INFO
	.align		4
.L_26:
        /*0058*/ 	.byte	0x04, 0x17
        /*005a*/ 	.short	(.L_28 - .L_27)
.L_27:
        /*005c*/ 	.word	0x00000000
        /*0060*/ 	.short	0x0005
        /*0062*/ 	.short	0x0020
        /*0064*/ 	.byte	0x00, 0xf0, 0x11, 0x00


	//----- nvinfo : EIATTR_KPARAM_INFO
	.align		4
.L_28:
        /*0068*/ 	.byte	0x04, 0x17
        /*006a*/ 	.short	(.L_30 - .L_29)
.L_29:
        /*006c*/ 	.word	0x00000000
        /*0070*/ 	.short	0x0004
        /*0072*/ 	.short	0x001c
        /*0074*/ 	.byte	0x00, 0xf0, 0x11, 0x00


	//----- nvinfo : EIATTR_KPARAM_INFO
	.align		4
.L_30:
        /*0078*/ 	.byte	0x04, 0x17
        /*007a*/ 	.short	(.L_32 - .L_31)
.L_31:
        /*007c*/ 	.word	0x00000000
        /*0080*/ 	.short	0x0003
        /*0082*/ 	.short	0x0018
        /*0084*/ 	.byte	0x00, 0xf0, 0x11, 0x00


	//----- nvinfo : EIATTR_KPARAM_INFO
	.align		4
.L_32:
        /*0088*/ 	.byte	0x04, 0x17
        /*008a*/ 	.short	(.L_34 - .L_33)
.L_33:
        /*008c*/ 	.word	0x00000000
        /*0090*/ 	.short	0x0002
        /*0092*/ 	.short	0x0010
        /*0094*/ 	.byte	0x00, 0xf4, 0x21, 0x00


	//----- nvinfo : EIATTR_KPARAM_INFO
	.align		4
.L_34:
        /*0098*/ 	.byte	0x04, 0x17
        /*009a*/ 	.short	(.L_36 - .L_35)
.L_35:
        /*009c*/ 	.word	0x00000000
        /*00a0*/ 	.short	0x0001
        /*00a2*/ 	.short	0x0008
        /*00a4*/ 	.byte	0x00, 0xf4, 0x21, 0x00


	//----- nvinfo : EIATTR_KPARAM_INFO
	.align		4
.L_36:
        /*00a8*/ 	.byte	0x04, 0x17
        /*00aa*/ 	.short	(.L_38 - .L_37)
.L_37:
        /*00ac*/ 	.word	0x00000000
        /*00b0*/ 	.short	0x0000
        /*00b2*/ 	.short	0x0000
        /*00b4*/ 	.byte	0x00, 0xf4, 0x21, 0x00


	//----- nvinfo : EIATTR_AT_ENTRY_FRAGMENTS
	.align		4
.L_38:
        /*00b8*/ 	.byte	0x04, 0x4f
        /*00ba*/ 	.short	(.L_40 - .L_39)


	//   ....[0]....
.L_39:
        /*00bc*/ 	.word	0x00000004


	//----- nvinfo : EIATTR_RESERVED_SMEM_USED
	.align		4
.L_40:
        /*00c0*/ 	.byte	0x01, 0x41
	.zero		2


	//----- nvinfo : EIATTR_SPARSE_MMA_MASK
	.align		4
        /*00c4*/ 	.byte	0x03, 0x50
        /*00c6*/ 	.short	0x0000


	//----- nvinfo : EIATTR_TCGEN05_1CTA_USED
	.align		4
        /*00c8*/ 	.byte	0x01, 0x51
	.zero		2


	//----- nvinfo : EIATTR_MAXREG_COUNT
	.align		4
        /*00cc*/ 	.byte	0x03, 0x1b
        /*00ce*/ 	.short	0x00ff


	//----- nvinfo : EIATTR_NUM_BARRIERS
	.align		4
        /*00d0*/ 	.byte	0x02, 0x4c
        /*00d2*/ 	.byte	0x01
	.zero		1


	//----- nvinfo : EIATTR_INT_WARP_WIDE_INSTR_OFFSETS
	.align		4
        /*00d4*/ 	.byte	0x04, 0x31
        /*00d6*/ 	.short	(.L_42 - .L_41)


	//   ....[0]....
.L_41:
        /*00d8*/ 	.word	0x00001620


	//   ....[1]....
        /*00dc*/ 	.word	0x00001640


	//   ....[2]....
        /*00e0*/ 	.word	0x000016c0


	//   ....[3]....
        /*00e4*/ 	.word	0x00001ab0


	//   ....[4]....
        /*00e8*/ 	.word	0x00001ac0


	//   ....[5]....
        /*00ec*/ 	.word	0x00001b20


	//   ....[6]....
        /*00f0*/ 	.word	0x00001b30


	//   ....[7]....
        /*00f4*/ 	.word	0x00001d90


	//   ....[8]....
        /*00f8*/ 	.word	0x00001da0


	//   ....[9]....
        /*00fc*/ 	.word	0x00001f30


	//   ....[10]....
        /*0100*/ 	.word	0x00001f60


	//   ....[11]....
        /*0104*/ 	.word	0x00001f80


	//   ....[12]....
        /*0108*/ 	.word	0x00001fc0


	//   ....[13]....
        /*010c*/ 	.word	0x000021f0


	//   ....[14]....
        /*0110*/ 	.word	0x00002200


	//   ....[15]....
        /*0114*/ 	.word	0x000025d0


	//   ....[16]....
        /*0118*/ 	.word	0x000025e0


	//   ....[17]....
        /*011c*/ 	.word	0x00002cd0


	//   ....[18]....
        /*0120*/ 	.word	0x00002d20


	//----- nvinfo : EIATTR_COOP_GROUP_MASK_REGIDS
	.align		4
.L_42:
        /*0124*/ 	.byte	0x04, 0x29
        /*0126*/ 	.short	(.L_44 - .L_43)


	//   ....[0]....
.L_43:
        /*0128*/ 	.word	0xffffffff


	//   ....[1]....
        /*012c*/ 	.word	0xffffffff


	//   ....[2]....
        /*0130*/ 	.word	0xffffffff


	//   ....[3]....
        /*0134*/ 	.word	0xffffffff


	//   ....[4]....
        /*0138*/ 	.word	0xffffffff


	//   ....[5]....
        /*013c*/ 	.word	0xffffffff


	//   ....[6]....
        /*0140*/ 	.word	0xffffffff


	//   ....[7]....
        /*0144*/ 	.word	0xffffffff


	//   ....[8]....
        /*0148*/ 	.word	0xffffffff


	//   ....[9]....
        /*014c*/ 	.word	0xffffffff


	//----- nvinfo : EIATTR_COOP_GROUP_INSTR_OFFSETS
	.align		4
.L_44:
        /*0150*/ 	.byte	0x04, 0x28
        /*0152*/ 	.short	(.L_46 - .L_45)


	//   ....[0]....
.L_45:
        /*0154*/ 	.word	0x00000050


	//   ....[1]....
        /*0158*/ 	.word	0x00000310


	//   ....[2]....
        /*015c*/ 	.word	0x000004f0


	//   ....[3]....
        /*0160*/ 	.word	0x000009a0


	//   ....[4]....
        /*0164*/ 	.word	0x00000ae0


	//   ....[5]....
        /*0168*/ 	.word	0x00000f50


	//   ....[6]....
        /*016c*/ 	.word	0x00001090


	//   ....[7]....
        /*0170*/ 	.word	0x000014e0


	//   ....[8]....
        /*0174*/ 	.word	0x00002b60


	//   ....[9]....
        /*0178*/ 	.word	0x00002dd0


	//----- nvinfo : EIATTR_VRC_CTA_INIT_COUNT
	.align		4
.L_46:
        /*017c*/ 	.byte	0x02, 0x4a
        /*017e*/ 	.byte	0x80
	.zero		1


	//----- nvinfo : EIATTR_MBARRIER_INSTR_OFFSETS
	.align		4
        /*0180*/ 	.byte	0x04, 0x39
        /*0182*/ 	.short	(.L_48 - .L_47)


	//   ....[0]....
.L_47:
        /*0184*/ 	.word	0x000016e0
        /*0188*/ 	.word	0x000000ff
        /*018c*/ 	.word	0x00014000
        /*0190*/ 	.short	0x0100
        /*0192*/ 	.byte	0x0c
	.zero		1


	//   ....[1]....
        /*0194*/ 	.word	0x000016f0
        /*0198*/ 	.word	0x000000ff
        /*019c*/ 	.word	0x00014020
        /*01a0*/ 	.short	0x0100
        /*01a2*/ 	.byte	0x0c
	.zero		1


	//   ....[2]....
        /*01a4*/ 	.word	0x000017a0
        /*01a8*/ 	.word	0x000000ff
        /*01ac*/ 	.word	0x00014008
        /*01b0*/ 	.short	0x0100
        /*01b2*/ 	.byte	0x0c
	.zero		1


	//   ....[3]....
        /*01b4*/ 	.word	0x000017b0
        /*01b8*/ 	.word	0x000000ff
        /*01bc*/ 	.word	0x00014028
        /*01c0*/ 	.short	0x0100
        /*01c2*/ 	.byte	0x0c
	.zero		1


	//   ....[4]....
        /*01c4*/ 	.word	0x00001890
        /*01c8*/ 	.word	0x000000ff
        /*01cc*/ 	.word	0x00014010
        /*01d0*/ 	.short	0x0100
        /*01d2*/ 	.byte	0x0c
	.zero		1


	//   ....[5]....
        /*01d4*/ 	.word	0x000018a0
        /*01d8*/ 	.word	0x000000ff
        /*01dc*/ 	.word	0x00014030
        /*01e0*/ 	.short	0x0100
        /*01e2*/ 	.byte	0x0c
	.zero		1


	//   ....[6]....
        /*01e4*/ 	.word	0x000019b0
        /*01e8*/ 	.word	0x000000ff
        /*01ec*/ 	.word	0x00014018
        /*01f0*/ 	.short	0x0100
        /*01f2*/ 	.byte	0x0c
	.zero		1


	//   ....[7]....
        /*01f4*/ 	.word	0x000019c0
        /*01f8*/ 	.word	0x000000ff
        /*01fc*/ 	.word	0x00014038
        /*0200*/ 	.short	0x0100
        /*0202*/ 	.byte	0x0c
	.zero		1


	//   ....[8]....
        /*0204*/ 	.word	0x00001bc0
        /*0208*/ 	.word	0x000000ff
        /*020c*/ 	.word	0x00014000
        /*0210*/ 	.short	0x010a
        /*0212*/ 	.byte	0x0c
	.zero		1


	//   ....[9]....
        /*0214*/ 	.word	0x00001df0
        /*0218*/ 	.word	0x000000ff
        /*021c*/ 	.word	0x00014020
        /*0220*/ 	.short	0x010a
        /*0222*/ 	.byte	0x0c
	.zero		1


	//   ....[10]....
        /*0224*/ 	.word	0x00002040
        /*0228*/ 	.word	0x000000ff
        /*022c*/ 	.word	0x00014000
        /*0230*/ 	.short	0x010a
        /*0232*/ 	.byte	0x12
	.zero		1


	//   ....[11]....
        /*0234*/ 	.word	0x00002240
        /*0238*/ 	.word	0x000000ff
        /*023c*/ 	.word	0x00014020
        /*0240*/ 	.short	0x010a
        /*0242*/ 	.byte	0x12
	.zero		1


	//   ....[12]....
        /*0244*/ 	.word	0x00002310
        /*0248*/ 	.word	0x000000ff
        /*024c*/ 	.word	0x00014000
        /*0250*/ 	.short	0x0108
        /*0252*/ 	.byte	0x0c
	.zero		1


	//   ....[13]....
        /*0254*/ 	.word	0x00002320
        /*0258*/ 	.word	0x000000ff
        /*025c*/ 	.word	0x00014020
        /*0260*/ 	.short	0x0108
        /*0262*/ 	.byte	0x0c
	.zero		1


	//   ....[14]....
        /*0264*/ 	.word	0x00002370
        /*0268*/ 	.word	0x000000ff
        /*026c*/ 	.word	0x00014008
        /*0270*/ 	.short	0x0108
        /*0272*/ 	.byte	0x0c
	.zero		1


	//   ....[15]....
        /*0274*/ 	.word	0x00002380
        /*0278*/ 	.word	0x000000ff
        /*027c*/ 	.word	0x00014028
        /*0280*/ 	.short	0x0108
        /*0282*/ 	.byte	0x0c
	.zero		1


	//   ....[16]....
        /*0284*/ 	.word	0x000023d0
        /*0288*/ 	.word	0x000000ff
        /*028c*/ 	.word	0x00014010
        /*0290*/ 	.short	0x0108
        /*0292*/ 	.byte	0x0c
	.zero		1


	//   ....[17]....
        /*0294*/ 	.word	0x000023e0
        /*0298*/ 	.word	0x000000ff
        /*029c*/ 	.word	0x00014030
        /*02a0*/ 	.short	0x0108
        /*02a2*/ 	.byte	0x0c
	.zero		1


	//   ....[18]....
        /*02a4*/ 	.word	0x00002430
        /*02a8*/ 	.word	0x000000ff
        /*02ac*/ 	.word	0x00014018
        /*02b0*/ 	.short	0x0108
        /*02b2*/ 	.byte	0x0c
	.zero		1


	//   ....[19]....
        /*02b4*/ 	.word	0x00002440
        /*02b8*/ 	.word	0x000000ff
        /*02bc*/ 	.word	0x00014038
        /*02c0*/ 	.short	0x0108
        /*02c2*/ 	.byte	0x0c
	.zero		1


	//   ....[20]....
        /*02c4*/ 	.word	0x00002df0
        /*02c8*/ 	.word	0x000000ff
        /*02cc*/ 	.word	0x00014000
        /*02d0*/ 	.short	0x010a
        /*02d2*/ 	.byte	0x0c
	.zero		1


	//   ....[21]....
        /*02d4*/ 	.word	0x00002e20
        /*02d8*/ 	.word	0x000000ff
        /*02dc*/ 	.word	0x00014020
        /*02e0*/ 	.short	0x010a
        /*02e2*/ 	.byte	0x0c
	.zero		1


	//   ....[22]....
        /*02e4*/ 	.word	0x00002e50
        /*02e8*/ 	.word	0x000000ff
        /*02ec*/ 	.word	0x00014000
        /*02f0*/ 	.short	0x010a
        /*02f2*/ 	.byte	0x12
	.zero		1


	//   ....[23]....
        /*02f4*/ 	.word	0x00002e80
        /*02f8*/ 	.word	0x000000ff
        /*02fc*/ 	.word	0x00014020
        /*0300*/ 	.short	0x010a
        /*0302*/ 	.byte	0x12
	.zero		1


	//----- nvinfo : EIATTR_NUM_MBARRIERS
	.align		4
.L_48:
        /*0304*/ 	.byte	0x03, 0x38
        /*0306*/ 	.short	0x0008


	//----- nvinfo : EIATTR_EXIT_INSTR_OFFSETS
	.align		4
        /*0308*/ 	.byte	0x04, 0x1c
        /*030a*/ 	.short	(.L_50 - .L_49)


	//   ....[0]....
.L_49:
        /*030c*/ 	.word	0x00002de0


	//----- nvinfo : EIATTR_REQNTID
	.align		4
.L_50:
        /*0310*/ 	.byte	0x04, 0x10
        /*0312*/ 	.short	(.L_52 - .L_51)
.L_51:
        /*0314*/ 	.word	0x00000080
        /*0318*/ 	.word	0x00000001
        /*031c*/ 	.word	0x00000001


	//----- nvinfo : EIATTR_CRS_STACK_SIZE
	.align		4
.L_52:
        /*0320*/ 	.byte	0x04, 0x1e
        /*0322*/ 	.short	(.L_54 - .L_53)
.L_53:
        /*0324*/ 	.word	0x00000000


	//----- nvinfo : EIATTR_CBANK_PARAM_SIZE
	.align		4
.L_54:
        /*0328*/ 	.byte	0x03, 0x19
        /*032a*/ 	.short	0x0050


	//----- nvinfo : EIATTR_PARAM_CBANK
	.align		4
        /*032c*/ 	.byte	0x04, 0x0a
        /*032e*/ 	.short	(.L_56 - .L_55)
	.align		4
.L_55:
        /*0330*/ 	.word	index@(.nv.constant0.gluon_tcgen05)
        /*0334*/ 	.short	0x0380
        /*0336*/ 	.short	0x0050


	//----- nvinfo : EIATTR_SW_WAR
	.align		4
.L_56:
        /*0338*/ 	.byte	0x04, 0x36
        /*033a*/ 	.short	(.L_58 - .L_57)
.L_57:
        /*033c*/ 	.word	0x00000008
.L_58:


//--------------------- .nv.compat                --------------------------
	.section	.nv.compat,"",@"SHT_CUDA_COMPAT_INFO"
	.align	4
        /*0000*/ 	.byte	0x02, 0x02, 0x02, 0x00, 0x02, 0x05, 0x05, 0x00, 0x02, 0x03, 0x03, 0x00, 0x02, 0x06, 0x01, 0x00


//--------------------- .nv.callgraph             --------------------------
	.section	.nv.callgraph,"",@"SHT_CUDA_CALLGRAPH"
	.align	4
	.sectionentsize	8
	.align		4
        /*0000*/ 	.word	0x00000000
	.align		4
        /*0004*/ 	.word	0xffffffff
	.align		4
        /*0008*/ 	.word	0x00000000
	.align		4
        /*000c*/ 	.word	0xfffffffe
	.align		4
        /*0010*/ 	.word	0x00000000
	.align		4
        /*0014*/ 	.word	0xfffffffd
	.align		4
        /*0018*/ 	.word	0x00000000
	.align		4
        /*001c*/ 	.word	0xfffffffc


//--------------------- .text.gluon_tcgen05       --------------------------
	.section	.text.gluon_tcgen05,"ax",@progbits
	.align	128
        .global         gluon_tcgen05
        .type           gluon_tcgen05,@function
        .size           gluon_tcgen05,(.L_x_85 - gluon_tcgen05)
        .other          gluon_tcgen05,@"STO_CUDA_ENTRY STV_DEFAULT"
gluon_tcgen05:
.text.gluon_tcgen05:
[----:B------:R-:W1:Y:S01]  /*0000*/  LDC R1, c[0x0][0x37c] ;  /* 0x0000df00ff017b82 */ /* 0x000e620000000800 */
[----:B------:R-:W2:Y:S02]  /*0010*/  S2R R0, SR_TID.X ;  /* 0x0000000000007919 */ /* 0x000ea40000002100 */
[----:B--2---:R-:W-:-:S13]  /*0020*/  ISETP.GE.U32.AND P2, PT, R0, 0x20, PT ;  /* 0x000000200000780c */ /* 0x004fda0003f46070 */
[----:B------:R-:W-:Y:S05]  /*0030*/  @P2 BRA `(.L_x_0) ;  /* 0x0000000000b82947 */ /* 0x000fea0003800000 */
[----:B------:R-:W2:Y:S01]  /*0040*/  S2UR UR6, SR_CgaCtaId ;  /* 0x00000000000679c3 */ /* 0x000ea20000008800 */
[----:B------:R-:W-:Y:S01]  /*0050*/  NOP ;  /* 0x0000000000007918 */ /* 0x000fe20000000000 */
[----:B------:R-:W-:Y:S02]  /*0060*/  UMOV UR4, 0x40 ;  /* 0x0000004000047882 */ /* 0x000fe40000000000 */
[----:B--2---:R-:W-:-:S09]  /*0070*/  ULEA UR4, UR6, UR4, 0x18 ;  /* 0x0000000406047291 */ /* 0x004fd2000f8ec0ff */
[----:B------:R-:W2:Y:S01]  /*0080*/  LDS.U8 R2, [UR4] ;  /* 0x00000004ff027984 */ /* 0x000ea20008000000 */
[----:B------:R-:W-:Y:S02]  /*0090*/  UMOV UR4, 0x400 ;  /* 0x0000040000047882 */ /* 0x000fe40000000000 */
[----:B------:R-:W-:Y:S01]  /*00a0*/  ULEA UR4, UR6, UR4, 0x18 ;  /* 0x0000000406047291 */ /* 0x000fe2000f8ec0ff */
[----:B--2---:R-:W-:-:S13]  /*00b0*/  ISETP.NE.AND P0, PT, R2, RZ, PT ;  /* 0x000000ff0200720c */ /* 0x004fda0003f05270 */
[----:B------:R-:W-:Y:S05]  /*00c0*/  @P0 BRA `(.L_x_1) ;  /* 0x00000000007c0947 */ /* 0x000fea0003800000 */
[----:B------:R-:W-:-:S13]  /*00d0*/  ELECT P0, URZ, PT ;  /* 0x0000000000ff782f */ /* 0x000fda0003800000 */
[----:B------:R-:W-:Y:S05]  /*00e0*/  @!P0 BRA `(.L_x_2) ;  /* 0x0000000000848947 */ /* 0x000fea0003800000 */
[----:B------:R-:W-:Y:S01]  /*00f0*/  UMOV UR5, 0x8 ;  /* 0x0000000800057882 */ /* 0x000fe20000000000 */
[----:B------:R-:W-:Y:S02]  /*0100*/  IMAD.MOV.U32 R5, RZ, RZ, 0x1 ;  /* 0x00000001ff057424 */ /* 0x000fe400078e00ff */
[----:B------:R-:W-:Y:S02]  /*0110*/  IMAD.MOV.U32 R3, RZ, RZ, 0xff ;  /* 0x000000ffff037424 */ /* 0x000fe400078e00ff */
[----:B------:R-:W-:Y:S04]  /*0120*/  DEPBAR.LE SB2, 0x36 ;  /* 0x0000ad800000791a */ /* 0x000fe80000000000 */
[----:B------:R-:W2:Y:S02]  /*0130*/  UTCATOMSWS.FIND_AND_SET.ALIGN UP0, UR5, UR5 ;  /* 0x00000005000575e3 */ /* 0x000ea40008000800 */
[----:B--2---:R-:W-:-:S04]  /*0140*/  PLOP3.LUT P0, PT, PT, PT, UP0, 0x80, 0x8 ;  /* 0x000000000008781c */ /* 0x004fc80003f0f008 */
[----:B------:R-:W-:-:S04]  /*0150*/  SEL R2, RZ, 0xffffffff, !P0 ;  /* 0xffffffffff027807 */ /* 0x000fc80004000000 */
[----:B------:R-:W-:Y:S01]  /*0160*/  ISETP.NE.AND P0, PT, R2, RZ, PT ;  /* 0x000000ff0200720c */ /* 0x000fe20003f05270 */
[----:B------:R-:W-:-:S12]  /*0170*/  IMAD.U32 R2, RZ, RZ, UR5 ;  /* 0x00000005ff027e24 */ /* 0x000fd8000f8e00ff */
[----:B------:R-:W-:Y:S05]  /*0180*/  @P0 BRA `(.L_x_3) ;  /* 0x0000000000240947 */ /* 0x000fea0003800000 */
.L_x_4:
[----:B------:R-:W-:Y:S05]  /*0190*/  NANOSLEEP 0x64 ;  /* 0x000000640000795d */ /* 0x000fea0003800000 */
[----:B------:R-:W-:-:S05]  /*01a0*/  UMOV UR5, 0x8 ;  /* 0x0000000800057882 */ /* 0x000fca0000000000 */
[----:B------:R-:W-:Y:S04]  /*01b0*/  DEPBAR.LE SB2, 0x36 ;  /* 0x0000ad800000791a */ /* 0x000fe80000000000 */
[----:B------:R-:W2:Y:S02]  /*01c0*/  UTCATOMSWS.FIND_AND_SET.ALIGN UP0, UR5, UR5 ;  /* 0x00000005000575e3 */ /* 0x000ea40008000800 */
[----:B--2---:R-:W-:-:S04]  /*01d0*/  PLOP3.LUT P0, PT, PT, PT, UP0, 0x80, 0x8 ;  /* 0x000000000008781c */ /* 0x004fc80003f0f008 */
[----:B------:R-:W-:-:S04]  /*01e0*/  SEL R2, RZ, 0xffffffff, !P0 ;  /* 0xffffffffff027807 */ /* 0x000fc80004000000 */
[----:B------:R-:W-:Y:S01]  /*01f0*/  ISETP.NE.AND P0, PT, R2, RZ, PT ;  /* 0x000000ff0200720c */ /* 0x000fe20003f05270 */
[----:B------:R-:W-:-:S12]  /*0200*/  IMAD.U32 R2, RZ, RZ, UR5 ;  /* 0x00000005ff027e24 */ /* 0x000fd8000f8e00ff */
[----:B------:R-:W-:Y:S05]  /*0210*/  @!P0 BRA `(.L_x_4) ;  /* 0xfffffffc00dc8947 */ /* 0x000fea000383ffff */
.L_x_3:
[C---:B------:R-:W-:Y:S01]  /*0220*/  VIADD R4, R2.reuse, 0x10 ;  /* 0x0000001002047836 */ /* 0x040fe20000000000 */
[----:B------:R-:W-:Y:S01]  /*0230*/  UMOV UR5, 0x50 ;  /* 0x0000005000057882 */ /* 0x000fe20000000000 */
[----:B------:R-:W-:Y:S01]  /*0240*/  SHF.L.U32 R3, R3, R2, RZ ;  /* 0x0000000203037219 */ /* 0x000fe200000006ff */
[----:B------:R-:W-:Y:S01]  /*0250*/  ULEA UR5, UR6, UR5, 0x18 ;  /* 0x0000000506057291 */ /* 0x000fe2000f8ec0ff */
[----:B------:R-:W-:Y:S01]  /*0260*/  IMAD.SHL.U32 R2, R2, 0x20, RZ ;  /* 0x0000002002027824 */ /* 0x000fe200078e00ff */
[----:B------:R-:W-:-:S04]  /*0270*/  SHF.L.U32 R4, R5, R4, RZ ;  /* 0x0000000405047219 */ /* 0x000fc800000006ff */
[----:B------:R-:W-:-:S05]  /*0280*/  LOP3.LUT R3, R4, R3, RZ, 0xfc, !PT ;  /* 0x0000000304037212 */ /* 0x000fca00078efcff */
[----:B------:R2:W-:Y:S04]  /*0290*/  ATOMS.OR RZ, [UR5], R3 ;  /* 0x00000003ffff798c */ /* 0x0005e8000b000005 */
[----:B------:R2:W-:Y:S01]  /*02a0*/  STS [UR4], R2 ;  /* 0x00000002ff007988 */ /* 0x0005e20008000804 */
[----:B------:R-:W-:Y:S05]  /*02b0*/  BRA `(.L_x_2) ;  /* 0x0000000000107947 */ /* 0x000fea0003800000 */
.L_x_1:
[----:B------:R-:W-:Y:S01]  /*02c0*/  IMAD.MOV.U32 R3, RZ, RZ, -0x1 ;  /* 0xffffffffff037424 */ /* 0x000fe200078e00ff */
[----:B------:R-:W-:-:S04]  /*02d0*/  MOV R2, 0x300 ;  /* 0x0000030000027802 */ /* 0x000fc80000000f00 */
[----:B------:R2:W-:Y:S03]  /*02e0*/  STS [UR4], R3 ;  /* 0x00000003ff007988 */ /* 0x0005e60008000804 */
[----:B-12---:R-:W-:Y:S05]  /*02f0*/  CALL.REL.NOINC `($__internal_1_$__cuda_sm10x_tcgen05_guardrail_trap_phase_invalid_during_alloc) ;  /* 0x0000002800f87944 */ /* 0x006fea0003c00000 */
.L_x_2:
[----:B------:R-:W-:Y:S05]  /*0300*/  WARPSYNC.ALL ;  /* 0x0000000000007948 */ /* 0x000fea0003800000 */
[----:B------:R-:W-:Y:S01]  /*0310*/  NOP ;  /* 0x0000000000007918 */ /* 0x000fe20000000000 */
.L_x_0:
[----:B------:R-:W3:Y:S08]  /*0320*/  S2UR UR4, SR_CgaCtaId ;  /* 0x00000000000479c3 */ /* 0x000ef00000008800 */
[----:B------:R-:W-:Y:S01]  /*0330*/  BAR.SYNC.DEFER_BLOCKING 0x0 ;  /* 0x0000000000007b1d */ /* 0x000fe20000010000 */
[----:B------:R-:W-:-:S05]  /*0340*/  LOP3.LUT R132, R0, 0x7f, RZ, 0xc0, !PT ;  /* 0x0000007f00847812 */ /* 0x000fca00078ec0ff */
[----:B------:R-:W-:Y:S02]  /*0350*/  UMOV UR12, 0x400 ;  /* 0x00000400000c7882 */ /* 0x000fe40000000000 */
[----:B------:R-:W4:Y:S08]  /*0360*/  LDC R10, c[0x0][0x3a0] ;  /* 0x0000e800ff0a7b82 */ /* 0x000f300000000800 */
[----:B------:R-:W5:Y:S01]  /*0370*/  S2UR UR16, SR_CTAID.Y ;  /* 0x00000000001079c3 */ /* 0x000f620000002600 */
[----:B---3--:R-:W-:-:S09]  /*0380*/  ULEA UR12, UR4, UR12, 0x18 ;  /* 0x0000000c040c7291 */ /* 0x008fd2000f8ec0ff */
[----:B--2---:R-:W2:Y:S01]  /*0390*/  LDS R3, [UR12] ;  /* 0x0000000cff037984 */ /* 0x004ea20008000800 */
[----:B------:R-:W-:Y:S06]  /*03a0*/  BAR.SYNC.DEFER_BLOCKING 0x0 ;  /* 0x0000000000007b1d */ /* 0x000fec0000010000 */
[----:B------:R-:W-:Y:S05]  /*03b0*/  @P2 BRA `(.L_x_5) ;  /* 0x0000000000182947 */ /* 0x000fea0003800000 */
[----:B------:R-:W-:Y:S01]  /*03c0*/  ELECT P0, URZ, PT ;  /* 0x0000000000ff782f */ /* 0x000fe20003800000 */
[----:B------:R-:W-:Y:S01]  /*03d0*/  IMAD.MOV.U32 R2, RZ, RZ, 0x1 ;  /* 0x00000001ff027424 */ /* 0x000fe200078e00ff */
[----:B------:R-:W-:Y:S01]  /*03e0*/  UMOV UR5, 0x40 ;  /* 0x0000004000057882 */ /* 0x000fe20000000000 */
[----:B------:R-:W-:Y:S01]  /*03f0*/  UVIRTCOUNT.DEALLOC.SMPOOL 0x80 ;  /* 0x000000800000784c */ /* 0x000fe20000000000 */
[----:B------:R-:W-:-:S09]  /*0400*/  ULEA UR5, UR4, UR5, 0x18 ;  /* 0x0000000504057291 */ /* 0x000fd2000f8ec0ff */
[----:B------:R3:W-:Y:S03]  /*0410*/  @P0 STS.U8 [UR5], R2 ;  /* 0x00000002ff000988 */ /* 0x0007e60008000005 */
.L_x_5:
[----:B------:R-:W3:Y:S01]  /*0420*/  S2UR UR4, SR_CTAID.Z ;  /* 0x00000000000479c3 */ /* 0x000ee20000002700 */
[----:B------:R-:W5:Y:S01]  /*0430*/  LDCU UR5, c[0x0][0x370] ;  /* 0x00006e00ff0577ac */ /* 0x000f620008000800 */
[----:B------:R-:W-:Y:S01]  /*0440*/  ISETP.GE.U32.AND P0, PT, R132, 0x20, PT ;  /* 0x000000208400780c */ /* 0x000fe20003f06070 */
[----:B----4-:R-:W-:Y:S01]  /*0450*/  VIADD R5, R10, 0xffffffff ;  /* 0xffffffff0a057836 */ /* 0x010fe20000000000 */
[C---:B------:R-:W-:Y:S01]  /*0460*/  ISETP.NE.U32.AND P3, PT, R132.reuse, RZ, PT ;  /* 0x000000ff8400720c */ /* 0x040fe20003f65070 */
[----:B------:R-:W3:Y:S01]  /*0470*/  LDCU UR6, c[0x0][0x374] ;  /* 0x00006e80ff0677ac */ /* 0x000ee20008000800 */
[----:B------:R-:W-:Y:S01]  /*0480*/  LEA R4, R132, UR12, 0x2 ;  /* 0x0000000c84047c11 */ /* 0x000fe2000f8e10ff */
[----:B------:R-:W-:Y:S01]  /*0490*/  BSSY.RECONVERGENT B0, `(.L_x_6) ;  /* 0x0000015000007945 */ /* 0x000fe20003800200 */
[----:B------:R-:W5:Y:S01]  /*04a0*/  S2UR UR7, SR_CTAID.X ;  /* 0x00000000000779c3 */ /* 0x000f620000002500 */
[----:B------:R-:W4:Y:S01]  /*04b0*/  LDCU.64 UR14, c[0x0][0x3c0] ;  /* 0x00007800ff0e77ac */ /* 0x000f220008000a00 */
[----:B--2---:R-:W-:-:S05]  /*04c0*/  R2UR UR24, R3 ;  /* 0x00000000031872ca */ /* 0x004fca00000e0000 */
[----:B------:R2:W-:Y:S01]  /*04d0*/  @!P0 STS [R4], RZ ;  /* 0x000000ff04008388 */ /* 0x0005e20000000800 */
[----:B------:R-:W1:Y:S01]  /*04e0*/  LDC R6, c[0x0][0x398] ;  /* 0x0000e600ff067b82 */ /* 0x000e620000000800 */
[----:B------:R-:W-:Y:S02]  /*04f0*/  NOP ;  /* 0x0000000000007918 */ /* 0x000fe40000000000 */
[----:B------:R2:W-:Y:S01]  /*0500*/  @!P3 STS [UR12+0x20], R5 ;  /* 0x00002005ff00b988 */ /* 0x0005e2000800080c */
[----:B---3-5:R-:W-:-:S04]  /*0510*/  UIMAD UR4, UR4, UR6, UR16 ;  /* 0x00000006040472a4 */ /* 0x028fc8000f8e0210 */
[----:B------:R-:W-:-:S04]  /*0520*/  UIMAD UR4, UR4, UR5, UR7 ;  /* 0x00000005040472a4 */ /* 0x000fc8000f8e0207 */
[----:B------:R-:W-:-:S04]  /*0530*/  UIMAD UR4, UR4, 0x180, URZ ;  /* 0x00000180040478a4 */ /* 0x000fc8000f8e02ff */
[----:B----4-:R-:W-:Y:S01]  /*0540*/  UIADD3 UR20, UP0, UPT, UR4, UR14, URZ ;  /* 0x0000000e04147290 */ /* 0x010fe2000ff1e0ff */
[----:B-1----:R-:W-:-:S03]  /*0550*/  VIADD R6, R6, 0xffffffff ;  /* 0xffffffff06067836 */ /* 0x002fc60000000000 */
[----:B------:R-:W-:Y:S01]  /*0560*/  ULEA.HI.X.SX32 UR21, UR4, UR15, 0x1, UP0 ;  /* 0x0000000f04157291 */ /* 0x000fe200080f0eff */
[----:B--2---:R-:W-:Y:S11]  /*0570*/  @P3 BRA `(.L_x_7) ;  /* 0x0000000000183947 */ /* 0x004ff60003800000 */
[----:B------:R-:W1:Y:S01]  /*0580*/  LDS R2, [UR12+0x8] ;  /* 0x0000080cff027984 */ /* 0x000e620008000800 */
[----:B------:R-:W2:Y:S01]  /*0590*/  LDC.64 R8, c[0x0][0x380] ;  /* 0x0000e000ff087b82 */ /* 0x000ea20000000a00 */
[----:B------:R-:W-:Y:S02]  /*05a0*/  IMAD.MOV.U32 R3, RZ, RZ, 0x70 ;  /* 0x00000070ff037424 */ /* 0x000fe400078e00ff */
[----:B--2---:R2:W-:Y:S03]  /*05b0*/  STS.64 [UR12], R8 ;  /* 0x00000008ff007988 */ /* 0x0045e60008000a0c */
[----:B-1----:R-:W-:-:S05]  /*05c0*/  LOP3.LUT R2, R2, 0x10, R3, 0xd8, !PT ;  /* 0x0000001002027812 */ /* 0x002fca00078ed803 */
[----:B------:R2:W-:Y:S02]  /*05d0*/  STS [UR12+0x8], R2 ;  /* 0x00000802ff007988 */ /* 0x0005e4000800080c */
.L_x_7:
[----:B------:R-:W-:Y:S05]  /*05e0*/  BSYNC.RECONVERGENT B0 ;  /* 0x0000000000007941 */ /* 0x000fea0003800200 */
.L_x_6:
[----:B------:R-:W-:Y:S04]  /*05f0*/  BSSY.RECONVERGENT B0, `(.L_x_8) ;  /* 0x000000a000007945 */ /* 0x000fe80003800200 */
[----:B------:R-:W-:Y:S05]  /*0600*/  @P3 BRA `(.L_x_9) ;  /* 0x0000000000203947 */ /* 0x000fea0003800000 */
[----:B--2---:R-:W1:Y:S01]  /*0610*/  LDS R2, [UR12+0x34] ;  /* 0x0000340cff027984 */ /* 0x004e620008000800 */
[----:B------:R-:W-:Y:S02]  /*0620*/  IMAD.MOV.U32 R3, RZ, RZ, 0x3f000000 ;  /* 0x3f000000ff037424 */ /* 0x000fe400078e00ff */
[----:B------:R-:W-:Y:S01]  /*0630*/  @!P3 IMAD.MOV.U32 R7, RZ, RZ, 0x3f ;  /* 0x0000003fff07b424 */ /* 0x000fe200078e00ff */
[----:B------:R-:W2:Y:S02]  /*0640*/  @!P3 LDS R8, [UR12+0x38] ;  /* 0x0000380cff08b984 */ /* 0x000ea40008000800 */
[----:B-1----:R-:W-:Y:S02]  /*0650*/  LOP3.LUT R2, R2, 0xff000000, R3, 0xb8, !PT ;  /* 0xff00000002027812 */ /* 0x002fe400078eb803 */
[----:B--2---:R-:W-:-:S03]  /*0660*/  @!P3 LOP3.LUT R3, R8, 0xff, R7, 0xb8, !PT ;  /* 0x000000ff0803b812 */ /* 0x004fc600078eb807 */
[----:B------:R1:W-:Y:S04]  /*0670*/  STS [UR12+0x34], R2 ;  /* 0x00003402ff007988 */ /* 0x0003e8000800080c */
[----:B------:R1:W-:Y:S02]  /*0680*/  @!P3 STS [UR12+0x38], R3 ;  /* 0x00003803ff00b988 */ /* 0x0003e4000800080c */
.L_x_9:
[----:B------:R-:W-:Y:S05]  /*0690*/  BSYNC.RECONVERGENT B0 ;  /* 0x0000000000007941 */ /* 0x000fea0003800200 */
.L_x_8:
[----:B------:R-:W-:Y:S04]  /*06a0*/  BSSY.RECONVERGENT B0, `(.L_x_10) ;  /* 0x000000a000007945 */ /* 0x000fe80003800200 */
[----:B------:R-:W-:Y:S05]  /*06b0*/  @P3 BRA `(.L_x_11) ;  /* 0x0000000000203947 */ /* 0x000fea0003800000 */
[----:B-12---:R-:W1:Y:S01]  /*06c0*/  LDS R2, [UR12+0x1c] ;  /* 0x00001c0cff027984 */ /* 0x006e620008000800 */
[----:B------:R-:W2:Y:S03]  /*06d0*/  LDC.64 R8, c[0x0][0x3a8] ;  /* 0x0000ea00ff087b82 */ /* 0x000ea60000000a00 */
[----:B------:R3:W-:Y:S01]  /*06e0*/  STS [UR12+0x24], R6 ;  /* 0x00002406ff007988 */ /* 0x0007e2000800080c */
[--C-:B--2---:R-:W-:Y:S02]  /*06f0*/  SHF.R.U32.HI R7, RZ, 0x4, R9.reuse ;  /* 0x00000004ff077819 */ /* 0x104fe40000011609 */
[----:B------:R-:W-:-:S05]  /*0700*/  SHF.R.U64 R3, R8, 0x4, R9 ;  /* 0x0000000408037819 */ /* 0x000fca0000001209 */
[----:B------:R3:W-:Y:S01]  /*0710*/  STS [UR12+0xc], R3 ;  /* 0x00000c03ff007988 */ /* 0x0007e2000800080c */
[----:B-1----:R-:W-:-:S05]  /*0720*/  LOP3.LUT R2, R2, 0xf, R7, 0xb8, !PT ;  /* 0x0000000f02027812 */ /* 0x002fca00078eb807 */
[----:B------:R3:W-:Y:S02]  /*0730*/  STS [UR12+0x1c], R2 ;  /* 0x00001c02ff007988 */ /* 0x0007e4000800080c */
.L_x_11:
[----:B------:R-:W-:Y:S05]  /*0740*/  BSYNC.RECONVERGENT B0 ;  /* 0x0000000000007941 */ /* 0x000fea0003800200 */
.L_x_10:
[----:B------:R-:W-:Y:S04]  /*0750*/  BSSY.RECONVERGENT B1, `(.L_x_12) ;  /* 0x000001d000017945 */ /* 0x000fe80003800200 */
[----:B------:R-:W-:Y:S04]  /*0760*/  BSSY.RELIABLE B0, `(.L_x_13) ;  /* 0x0000018000007945 */ /* 0x000fe80003800100 */
[----:B------:R-:W-:Y:S05]  /*0770*/  @P3 BRA `(.L_x_14) ;  /* 0x00000000001c3947 */ /* 0x000fea0003800000 */
[----:B-123--:R-:W1:Y:S02]  /*0780*/  LDS R2, [UR12+0x34] ;  /* 0x0000340cff027984 */ /* 0x00ee640008000800 */
[----:B-1----:R-:W-:-:S05]  /*0790*/  LOP3.LUT R2, R2, 0x7, RZ, 0xb8, !PT ;  /* 0x0000000702027812 */ /* 0x002fca00078eb8ff */
[----:B------:R1:W-:Y:S01]  /*07a0*/  STS [UR12+0x34], R2 ;  /* 0x00003402ff007988 */ /* 0x0003e2000800080c */
[----:B------:R-:W-:Y:S05]  /*07b0*/  @P3 BRA `(.L_x_15) ;  /* 0x00000000001c3947 */ /* 0x000fea0003800000 */
[----:B-1----:R-:W1:Y:S02]  /*07c0*/  LDS R2, [UR12+0x34] ;  /* 0x0000340cff027984 */ /* 0x002e640008000800 */
[----:B-1----:R-:W-:-:S05]  /*07d0*/  LOP3.LUT R2, R2, 0x38, RZ, 0xb8, !PT ;  /* 0x0000003802027812 */ /* 0x002fca00078eb8ff */
[----:B------:R4:W-:Y:S02]  /*07e0*/  STS [UR12+0x34], R2 ;  /* 0x00003402ff007988 */ /* 0x0009e4000800080c */
.L_x_14:
[----:B------:R-:W-:Y:S05]  /*07f0*/  @P3 BRA `(.L_x_16) ;  /* 0x00000000001c3947 */ /* 0x000fea0003800000 */
[----:B-1234-:R-:W1:Y:S02]  /*0800*/  LDS R2, [UR12+0x8] ;  /* 0x0000080cff027984 */ /* 0x01ee640008000800 */
[----:B-1----:R-:W-:-:S05]  /*0810*/  LOP3.LUT R2, R2, 0x780, RZ, 0xb8, !PT ;  /* 0x0000078002027812 */ /* 0x002fca00078eb8ff */
[----:B------:R2:W-:Y:S02]  /*0820*/  STS [UR12+0x8], R2 ;  /* 0x00000802ff007988 */ /* 0x0005e4000800080c */
.L_x_15:
[----:B------:R-:W-:Y:S05]  /*0830*/  @P3 BRA `(.L_x_17) ;  /* 0x0000000000283947 */ /* 0x000fea0003800000 */
[----:B-12---:R-:W1:Y:S02]  /*0840*/  LDS R2, [UR12+0x8] ;  /* 0x0000080cff027984 */ /* 0x006e640008000800 */
[----:B-1----:R-:W-:-:S05]  /*0850*/  LOP3.LUT R2, R2, 0x1800, RZ, 0xb8, !PT ;  /* 0x0000180002027812 */ /* 0x002fca00078eb8ff */
[----:B------:R5:W-:Y:S02]  /*0860*/  STS [UR12+0x8], R2 ;  /* 0x00000802ff007988 */ /* 0x000be4000800080c */
.L_x_16:
[----:B------:R-:W-:Y:S05]  /*0870*/  @P3 BREAK.RELIABLE B0 ;  /* 0x0000000000003942 */ /* 0x000fea0003800100 */
[----:B------:R-:W-:Y:S05]  /*0880*/  @P3 BRA `(.L_x_18) ;  /* 0x0000000000243947 */ /* 0x000fea0003800000 */
[----:B-1-3--:R-:W1:Y:S01]  /*0890*/  LDS R3, [UR12+0x8] ;  /* 0x0000080cff037984 */ /* 0x00ae620008000800 */
[----:B--2-45:R-:W-:-:S05]  /*08a0*/  IMAD.MOV.U32 R2, RZ, RZ, 0x6000 ;  /* 0x00006000ff027424 */ /* 0x034fca00078e00ff */
[----:B-1----:R-:W-:-:S04]  /*08b0*/  LOP3.LUT R2, R3, 0x4000, R2, 0xd8, !PT ;  /* 0x0000400003027812 */ /* 0x002fc800078ed802 */
[----:B------:R-:W-:-:S05]  /*08c0*/  LOP3.LUT R2, R2, 0x400000, RZ, 0xb8, !PT ;  /* 0x0040000002027812 */ /* 0x000fca00078eb8ff */
[----:B------:R3:W-:Y:S02]  /*08d0*/  STS [UR12+0x8], R2 ;  /* 0x00000802ff007988 */ /* 0x0007e4000800080c */
.L_x_17:
[----:B------:R-:W-:Y:S05]  /*08e0*/  BSYNC.RELIABLE B0 ;  /* 0x0000000000007941 */ /* 0x000fea0003800100 */
.L_x_13:
[----:B-123--:R-:W1:Y:S02]  /*08f0*/  @!P3 LDS R2, [UR12+0x8] ;  /* 0x0000080cff02b984 */ /* 0x00ee640008000800 */
[----:B-1----:R-:W-:-:S05]  /*0900*/  @!P3 LOP3.LUT R2, R2, 0x8000, RZ, 0xb8, !PT ;  /* 0x000080000202b812 */ /* 0x002fca00078eb8ff */
[----:B------:R1:W-:Y:S02]  /*0910*/  @!P3 STS [UR12+0x8], R2 ;  /* 0x00000802ff00b988 */ /* 0x0003e4000800080c */
.L_x_18:
[----:B------:R-:W-:Y:S05]  /*0920*/  BSYNC.RECONVERGENT B1 ;  /* 0x0000000000017941 */ /* 0x000fea0003800200 */
.L_x_12:
[----:B------:R-:W-:Y:S05]  /*0930*/  WARPSYNC.ALL ;  /* 0x0000000000007948 */ /* 0x000fea0003800000 */
[----:B------:R-:W-:Y:S01]  /*0940*/  NOP ;  /* 0x0000000000007918 */ /* 0x000fe20000000000 */
[----:B------:R-:W1:Y:S02]  /*0950*/  LDC R7, c[0x0][0x39c] ;  /* 0x0000e700ff077b82 */ /* 0x000e640000000800 */
[----:B-1----:R-:W-:Y:S01]  /*0960*/  VIADD R7, R7, 0xffffffff ;  /* 0xffffffff07077836 */ /* 0x002fe20000000000 */
[----:B------:R-:W-:Y:S06]  /*0970*/  @P0 BRA `(.L_x_19) ;  /* 0x0000000000300947 */ /* 0x000fec0003800000 */
[----:B--2345:R-:W1:Y:S01]  /*0980*/  S2R R2, SR_LANEID ;  /* 0x0000000000027919 */ /* 0x03ce620000000000 */
[----:B------:R-:W-:Y:S05]  /*0990*/  WARPSYNC.ALL ;  /* 0x0000000000007948 */ /* 0x000fea0003800000 */
[----:B------:R-:W-:Y:S01]  /*09a0*/  NOP ;  /* 0x0000000000007918 */ /* 0x000fe20000000000 */
[----:B-1----:R-:W-:-:S05]  /*09b0*/  IMAD.SHL.U32 R8, R2, 0x4, RZ ;  /* 0x0000000402087824 */ /* 0x002fca00078e00ff */
[----:B------:R-:W1:Y:S01]  /*09c0*/  LDS R9, [R8+UR12] ;  /* 0x0000000c08097984 */ /* 0x000e620008000800 */
[----:B------:R-:W-:-:S05]  /*09d0*/  IADD3 R2, P1, PT, R8, UR20, RZ ;  /* 0x0000001408027c10 */ /* 0x000fca000ff3e0ff */
[----:B------:R-:W-:-:S05]  /*09e0*/  IMAD.X R3, RZ, RZ, UR21, P1 ;  /* 0x00000015ff037e24 */ /* 0x000fca00088e06ff */
[----:B-1----:R1:W2:Y:S01]  /*09f0*/  ATOMG.E.EXCH.STRONG.GPU PT, RZ, [R2], R9 ;  /* 0x0000000902ff73a8 */ /* 0x0022a200041ee100 */
[----:B------:R-:W-:-:S04]  /*0a00*/  DEPBAR {5,4,3,2,1,0} ;  /* 0x0000003f0000791a */ /* 0x000fc80000000000 */
[----:B------:R-:W3:Y:S02]  /*0a10*/  CCTL.E.C.LDCU.IV.DEEP [UR20] ;  /* 0x0000000014007540 */ /* 0x000ee40009c08000 */
[----:B---3--:R1:W-:Y:S01]  /*0a20*/  UTMACCTL.IV [UR20] ;  /* 0x00000000140079b9 */ /* 0x0083e20008000000 */
[----:B------:R-:W-:Y:S01]  /*0a30*/  NOP ;  /* 0x0000000000007918 */ /* 0x000fe20000000000 */
.L_x_19:
[----:B------:R-:W-:Y:S05]  /*0a40*/  @P0 BRA `(.L_x_20) ;  /* 0x00000000000c0947 */ /* 0x000fea0003800000 */
[----:B------:R0:W-:Y:S01]  /*0a50*/  UTMACMDFLUSH ;  /* 0x00000000000079b7 */ /* 0x0001e20000000000 */
[----:B------:R-:W-:Y:S05]  /*0a60*/  @P0 BRA `(.L_x_20) ;  /* 0x0000000000040947 */ /* 0x000fea0003800000 */
[----:B------:R-:W-:-:S04]  /*0a70*/  DEPBAR.LE SB0, 0x0 ;  /* 0x000080000000791a */ /* 0x000fc80000000000 */
.L_x_20:
[----:B------:R-:W-:Y:S05]  /*0a80*/  WARPSYNC.ALL ;  /* 0x0000000000007948 */ /* 0x000fea0003800000 */
[----:B------:R-:W-:Y:S01]  /*0a90*/  NOP ;  /* 0x0000000000007918 */ /* 0x000fe20000000000 */
[----:B--2---:R-:W-:Y:S06]  /*0aa0*/  BAR.SYNC.DEFER_BLOCKING 0x0 ;  /* 0x0000000000007b1d */ /* 0x004fec0000010000 */
[----:B------:R-:W-:Y:S02]  /*0ab0*/  BSSY.RECONVERGENT B1, `(.L_x_21) ;  /* 0x000000b000017945 */ /* 0x000fe40003800200 */
[----:B------:R-:W-:Y:S06]  /*0ac0*/  BAR.SYNC.DEFER_BLOCKING 0x0 ;  /* 0x0000000000007b1d */ /* 0x000fec0000010000 */
[----:B------:R2:W-:Y:S01]  /*0ad0*/  @!P0 STS [R4], RZ ;  /* 0x000000ff04008388 */ /* 0x0005e20000000800 */
[----:B------:R-:W-:Y:S01]  /*0ae0*/  NOP ;  /* 0x0000000000007918 */ /* 0x000fe20000000000 */
[----:B------:R-:W-:Y:S05]  /*0af0*/  @P3 BRA `(.L_x_22) ;  /* 0x0000000000183947 */ /* 0x000fea0003800000 */
[----:B-1-345:R-:W1:Y:S01]  /*0b00*/  LDS R2, [UR12+0x8] ;  /* 0x0000080cff027984 */ /* 0x03ae620008000800 */
[----:B------:R-:W3:Y:S01]  /*0b10*/  LDC.64 R8, c[0x0][0x388] ;  /* 0x0000e200ff087b82 */ /* 0x000ee20000000a00 */
[----:B------:R-:W-:Y:S02]  /*0b20*/  IMAD.MOV.U32 R3, RZ, RZ, 0x70 ;  /* 0x00000070ff037424 */ /* 0x000fe400078e00ff */
[----:B---3--:R3:W-:Y:S03]  /*0b30*/  STS.64 [UR12], R8 ;  /* 0x00000008ff007988 */ /* 0x0087e60008000a0c */
[----:B-1----:R-:W-:-:S05]  /*0b40*/  LOP3.LUT R2, R2, 0x10, R3, 0xd8, !PT ;  /* 0x0000001002027812 */ /* 0x002fca00078ed803 */
[----:B------:R3:W-:Y:S02]  /*0b50*/  STS [UR12+0x8], R2 ;  /* 0x00000802ff007988 */ /* 0x0007e4000800080c */
.L_x_22:
[----:B-1----:R-:W-:Y:S05]  /*0b60*/  BSYNC.RECONVERGENT B1 ;  /* 0x0000000000017941 */ /* 0x002fea0003800200 */
.L_x_21:
[----:B------:R-:W-:Y:S04]  /*0b70*/  BSSY.RECONVERGENT B1, `(.L_x_23) ;  /* 0x000000a000017945 */ /* 0x000fe80003800200 */
[----:B------:R-:W-:Y:S05]  /*0b80*/  @P3 BRA `(.L_x_24) ;  /* 0x0000000000203947 */ /* 0x000fea0003800000 */
[----:B---345:R-:W1:Y:S01]  /*0b90*/  LDS R2, [UR12+0x34] ;  /* 0x0000340cff027984 */ /* 0x038e620008000800 */
[----:B------:R-:W-:Y:S02]  /*0ba0*/  IMAD.MOV.U32 R3, RZ, RZ, 0x7f000000 ;  /* 0x7f000000ff037424 */ /* 0x000fe400078e00ff */
[----:B------:R-:W-:Y:S01]  /*0bb0*/  @!P3 IMAD.MOV.U32 R9, RZ, RZ, 0x3f ;  /* 0x0000003fff09b424 */ /* 0x000fe200078e00ff */
[----:B------:R-:W3:Y:S02]  /*0bc0*/  @!P3 LDS R8, [UR12+0x38] ;  /* 0x0000380cff08b984 */ /* 0x000ee40008000800 */
[----:B-1----:R-:W-:Y:S02]  /*0bd0*/  LOP3.LUT R2, R2, 0xff000000, R3, 0xb8, !PT ;  /* 0xff00000002027812 */ /* 0x002fe400078eb803 */
[----:B---3--:R-:W-:-:S03]  /*0be0*/  @!P3 LOP3.LUT R3, R8, 0xff, R9, 0xb8, !PT ;  /* 0x000000ff0803b812 */ /* 0x008fc600078eb809 */
[----:B------:R1:W-:Y:S04]  /*0bf0*/  STS [UR12+0x34], R2 ;  /* 0x00003402ff007988 */ /* 0x0003e8000800080c */
[----:B------:R1:W-:Y:S02]  /*0c00*/  @!P3 STS [UR12+0x38], R3 ;  /* 0x00003803ff00b988 */ /* 0x0003e4000800080c */
.L_x_24:
[----:B------:R-:W-:Y:S05]  /*0c10*/  BSYNC.RECONVERGENT B1 ;  /* 0x0000000000017941 */ /* 0x000fea0003800200 */
.L_x_23:
[----:B------:R-:W-:Y:S04]  /*0c20*/  BSSY.RECONVERGENT B1, `(.L_x_25) ;  /* 0x0000004000017945 */ /* 0x000fe80003800200 */
[----:B------:R-:W-:Y:S05]  /*0c30*/  @P3 BRA `(.L_x_26) ;  /* 0x0000000000083947 */ /* 0x000fea0003800000 */
[----:B------:R1:W-:Y:S04]  /*0c40*/  STS [UR12+0x24], R5 ;  /* 0x00002405ff007988 */ /* 0x0003e8000800080c */
[----:B------:R1:W-:Y:S02]  /*0c50*/  STS [UR12+0x20], R7 ;  /* 0x00002007ff007988 */ /* 0x0003e4000800080c */
.L_x_26:
[----:B------:R-:W-:Y:S05]  /*0c60*/  BSYNC.RECONVERGENT B1 ;  /* 0x0000000000017941 */ /* 0x000fea0003800200 */
.L_x_25:
[----:B------:R-:W-:Y:S04]  /*0c70*/  BSSY.RECONVERGENT B2, `(.L_x_27) ;  /* 0x0000025000027945 */ /* 0x000fe80003800200 */
[----:B------:R-:W-:Y:S04]  /*0c80*/  BSSY.RELIABLE B1, `(.L_x_28) ;  /* 0x0000020000017945 */ /* 0x000fe80003800100 */
[----:B------:R-:W-:Y:S05]  /*0c90*/  @P3 BRA `(.L_x_29) ;  /* 0x00000000002c3947 */ /* 0x000fea0003800000 */
[----:B-1-345:R-:W1:Y:S01]  /*0ca0*/  LDS R2, [UR12+0x1c] ;  /* 0x00001c0cff027984 */ /* 0x03ae620008000800 */
[----:B------:R-:W3:Y:S02]  /*0cb0*/  LDC.64 R8, c[0x0][0x3b0] ;  /* 0x0000ec00ff087b82 */ /* 0x000ee40000000a00 */
[--C-:B---3--:R-:W-:Y:S02]  /*0cc0*/  SHF.R.U32.HI R5, RZ, 0x4, R9.reuse ;  /* 0x00000004ff057819 */ /* 0x108fe40000011609 */
[----:B------:R-:W-:-:S05]  /*0cd0*/  SHF.R.U64 R3, R8, 0x4, R9 ;  /* 0x0000000408037819 */ /* 0x000fca0000001209 */
[----:B------:R3:W-:Y:S01]  /*0ce0*/  STS [UR12+0xc], R3 ;  /* 0x00000c03ff007988 */ /* 0x0007e2000800080c */
[----:B-1----:R-:W-:-:S05]  /*0cf0*/  LOP3.LUT R2, R2, 0xf, R5, 0xb8, !PT ;  /* 0x0000000f02027812 */ /* 0x002fca00078eb805 */
[----:B------:R3:W-:Y:S01]  /*0d00*/  STS [UR12+0x1c], R2 ;  /* 0x00001c02ff007988 */ /* 0x0007e2000800080c */
[----:B------:R-:W-:Y:S05]  /*0d10*/  @P3 BRA `(.L_x_30) ;  /* 0x00000000001c3947 */ /* 0x000fea0003800000 */
[----:B---3--:R-:W1:Y:S02]  /*0d20*/  LDS R2, [UR12+0x34] ;  /* 0x0000340cff027984 */ /* 0x008e640008000800 */
[----:B-1----:R-:W-:-:S05]  /*0d30*/  LOP3.LUT R2, R2, 0x7, RZ, 0xb8, !PT ;  /* 0x0000000702027812 */ /* 0x002fca00078eb8ff */
[----:B------:R1:W-:Y:S02]  /*0d40*/  STS [UR12+0x34], R2 ;  /* 0x00003402ff007988 */ /* 0x0003e4000800080c */
.L_x_29:
[----:B------:R-:W-:Y:S05]  /*0d50*/  @P3 BRA `(.L_x_31) ;  /* 0x00000000001c3947 */ /* 0x000fea0003800000 */
[----:B-1-345:R-:W1:Y:S02]  /*0d60*/  LDS R2, [UR12+0x34] ;  /* 0x0000340cff027984 */ /* 0x03ae640008000800 */
[----:B-1----:R-:W-:-:S05]  /*0d70*/  LOP3.LUT R2, R2, 0x38, RZ, 0xb8, !PT ;  /* 0x0000003802027812 */ /* 0x002fca00078eb8ff */
[----:B------:R1:W-:Y:S02]  /*0d80*/  STS [UR12+0x34], R2 ;  /* 0x00003402ff007988 */ /* 0x0003e4000800080c */
.L_x_30:
[----:B------:R-:W-:Y:S05]  /*0d90*/  @P3 BRA `(.L_x_32) ;  /* 0x00000000001c3947 */ /* 0x000fea0003800000 */
[----:B-1-3--:R-:W1:Y:S02]  /*0da0*/  LDS R2, [UR12+0x8] ;  /* 0x0000080cff027984 */ /* 0x00ae640008000800 */
[----:B-1----:R-:W-:-:S05]  /*0db0*/  LOP3.LUT R2, R2, 0x780, RZ, 0xb8, !PT ;  /* 0x0000078002027812 */ /* 0x002fca00078eb8ff */
[----:B------:R1:W-:Y:S02]  /*0dc0*/  STS [UR12+0x8], R2 ;  /* 0x00000802ff007988 */ /* 0x0003e4000800080c */
.L_x_31:
[----:B------:R-:W-:Y:S05]  /*0dd0*/  @P3 BRA `(.L_x_33) ;  /* 0x0000000000283947 */ /* 0x000fea0003800000 */
[----:B-1-345:R-:W1:Y:S02]  /*0de0*/  LDS R2, [UR12+0x8] ;  /* 0x0000080cff027984 */ /* 0x03ae640008000800 */
[----:B-1----:R-:W-:-:S05]  /*0df0*/  LOP3.LUT R2, R2, 0x1800, RZ, 0xb8, !PT ;  /* 0x0000180002027812 */ /* 0x002fca00078eb8ff */
[----:B------:R4:W-:Y:S02]  /*0e00*/  STS [UR12+0x8], R2 ;  /* 0x00000802ff007988 */ /* 0x0009e4000800080c */
.L_x_32:
[----:B------:R-:W-:Y:S05]  /*0e10*/  @P3 BREAK.RELIABLE B1 ;  /* 0x0000000000013942 */ /* 0x000fea0003800100 */
[----:B------:R-:W-:Y:S05]  /*0e20*/  @P3 BRA `(.L_x_34) ;  /* 0x0000000000243947 */ /* 0x000fea0003800000 */
[----:B-1-34-:R-:W1:Y:S01]  /*0e30*/  LDS R2, [UR12+0x8] ;  /* 0x0000080cff027984 */ /* 0x01ae620008000800 */
[----:B------:R-:W-:-:S05]  /*0e40*/  IMAD.MOV.U32 R3, RZ, RZ, 0x6000 ;  /* 0x00006000ff037424 */ /* 0x000fca00078e00ff */
[----:B-1----:R-:W-:-:S04]  /*0e50*/  LOP3.LUT R2, R2, 0x6000, R3, 0xd8, !PT ;  /* 0x0000600002027812 */ /* 0x002fc800078ed803 */
[----:B------:R-:W-:-:S05]  /*0e60*/  LOP3.LUT R2, R2, 0x400000, RZ, 0xb8, !PT ;  /* 0x0040000002027812 */ /* 0x000fca00078eb8ff */
[----:B------:R1:W-:Y:S02]  /*0e70*/  STS [UR12+0x8], R2 ;  /* 0x00000802ff007988 */ /* 0x0003e4000800080c */
.L_x_33:
[----:B------:R-:W-:Y:S05]  /*0e80*/  BSYNC.RELIABLE B1 ;  /* 0x0000000000017941 */ /* 0x000fea0003800100 */
.L_x_28:
[----:B-1-345:R-:W1:Y:S02]  /*0e90*/  @!P3 LDS R2, [UR12+0x8] ;  /* 0x0000080cff02b984 */ /* 0x03ae640008000800 */
[----:B-1----:R-:W-:-:S05]  /*0ea0*/  @!P3 LOP3.LUT R2, R2, 0x8000, RZ, 0xb8, !PT ;  /* 0x000080000202b812 */ /* 0x002fca00078eb8ff */
[----:B------:R5:W-:Y:S02]  /*0eb0*/  @!P3 STS [UR12+0x8], R2 ;  /* 0x00000802ff00b988 */ /* 0x000be4000800080c */
.L_x_34:
[----:B------:R-:W-:Y:S05]  /*0ec0*/  BSYNC.RECONVERGENT B2 ;  /* 0x0000000000027941 */ /* 0x000fea0003800200 */
.L_x_27:
[----:B------:R-:W-:Y:S05]  /*0ed0*/  WARPSYNC.ALL ;  /* 0x0000000000007948 */ /* 0x000fea0003800000 */
[----:B------:R-:W-:Y:S01]  /*0ee0*/  NOP ;  /* 0x0000000000007918 */ /* 0x000fe20000000000 */
[----:B------:R-:W-:-:S04]  /*0ef0*/  UIADD3 UR5, UPT, UPT, UR4, 0x80, URZ ;  /* 0x0000008004057890 */ /* 0x000fc8000fffe0ff */
[----:B------:R-:W-:-:S04]  /*0f00*/  UIADD3 UR22, UP0, UPT, UR5, UR14, URZ ;  /* 0x0000000e05167290 */ /* 0x000fc8000ff1e0ff */
[----:B------:R-:W-:Y:S01]  /*0f10*/  ULEA.HI.X.SX32 UR23, UR5, UR15, 0x1, UP0 ;  /* 0x0000000f05177291 */ /* 0x000fe200080f0eff */
[----:B------:R-:W-:Y:S11]  /*0f20*/  @P0 BRA `(.L_x_35) ;  /* 0x0000000000300947 */ /* 0x000ff60003800000 */
[----:B-1-345:R-:W1:Y:S01]  /*0f30*/  S2R R2, SR_LANEID ;  /* 0x0000000000027919 */ /* 0x03ae620000000000 */
[----:B------:R-:W-:Y:S05]  /*0f40*/  WARPSYNC.ALL ;  /* 0x0000000000007948 */ /* 0x000fea0003800000 */
[----:B------:R-:W-:Y:S01]  /*0f50*/  NOP ;  /* 0x0000000000007918 */ /* 0x000fe20000000000 */
[----:B-1----:R-:W-:-:S05]  /*0f60*/  IMAD.SHL.U32 R8, R2, 0x4, RZ ;  /* 0x0000000402087824 */ /* 0x002fca00078e00ff */
[----:B------:R-:W1:Y:S01]  /*0f70*/  LDS R5, [R8+UR12] ;  /* 0x0000000c08057984 */ /* 0x000e620008000800 */
[----:B------:R-:W-:-:S05]  /*0f80*/  IADD3 R2, P1, PT, R8, UR22, RZ ;  /* 0x0000001608027c10 */ /* 0x000fca000ff3e0ff */
[----:B------:R-:W-:-:S05]  /*0f90*/  IMAD.X R3, RZ, RZ, UR23, P1 ;  /* 0x00000017ff037e24 */ /* 0x000fca00088e06ff */
[----:B-1----:R1:W3:Y:S01]  /*0fa0*/  ATOMG.E.EXCH.STRONG.GPU PT, RZ, [R2], R5 ;  /* 0x0000000502ff73a8 */ /* 0x0022e200041ee100 */
[----:B------:R-:W-:-:S04]  /*0fb0*/  DEPBAR {5,4,3,2,1,0} ;  /* 0x0000003f0000791a */ /* 0x000fc80000000000 */
[----:B------:R-:W4:Y:S02]  /*0fc0*/  CCTL.E.C.LDCU.IV.DEEP [UR22] ;  /* 0x0000000016007540 */ /* 0x000f240009c08000 */
[----:B----4-:R1:W-:Y:S01]  /*0fd0*/  UTMACCTL.IV [UR22] ;  /* 0x00000000160079b9 */ /* 0x0103e20008000000 */
[----:B------:R-:W-:Y:S01]  /*0fe0*/  NOP ;  /* 0x0000000000007918 */ /* 0x000fe20000000000 */
.L_x_35:
[----:B------:R-:W-:Y:S05]  /*0ff0*/  @P0 BRA `(.L_x_36) ;  /* 0x00000000000c0947 */ /* 0x000fea0003800000 */
[----:B------:R0:W-:Y:S01]  /*1000*/  UTMACMDFLUSH ;  /* 0x00000000000079b7 */ /* 0x0001e20000000000 */
[----:B------:R-:W-:Y:S05]  /*1010*/  @P0 BRA `(.L_x_36) ;  /* 0x0000000000040947 */ /* 0x000fea0003800000 */
[----:B------:R-:W-:-:S04]  /*1020*/  DEPBAR.LE SB0, 0x0 ;  /* 0x000080000000791a */ /* 0x000fc80000000000 */
.L_x_36:
[----:B------:R-:W-:Y:S05]  /*1030*/  WARPSYNC.ALL ;  /* 0x0000000000007948 */ /* 0x000fea0003800000 */
[----:B------:R-:W-:Y:S01]  /*1040*/  NOP ;  /* 0x0000000000007918 */ /* 0x000fe20000000000 */
[----:B---3--:R-:W-:Y:S06]  /*1050*/  BAR.SYNC.DEFER_BLOCKING 0x0 ;  /* 0x0000000000007b1d */ /* 0x008fec0000010000 */
[----:B------:R-:W-:Y:S02]  /*1060*/  BSSY.RECONVERGENT B2, `(.L_x_37) ;  /* 0x000000b000027945 */ /* 0x000fe40003800200 */
[----:B------:R-:W-:Y:S06]  /*1070*/  BAR.SYNC.DEFER_BLOCKING 0x0 ;  /* 0x0000000000007b1d */ /* 0x000fec0000010000 */
[----:B------:R3:W-:Y:S01]  /*1080*/  @!P0 STS [R4], RZ ;  /* 0x000000ff04008388 */ /* 0x0007e20000000800 */
[----:B------:R-:W-:Y:S01]  /*1090*/  NOP ;  /* 0x0000000000007918 */ /* 0x000fe20000000000 */
[----:B------:R-:W-:Y:S05]  /*10a0*/  @P3 BRA `(.L_x_38) ;  /* 0x0000000000183947 */ /* 0x000fea0003800000 */
[----:B-1--45:R-:W1:Y:S01]  /*10b0*/  LDS R2, [UR12+0x8] ;  /* 0x0000080cff027984 */ /* 0x032e620008000800 */
[----:B--23--:R-:W2:Y:S01]  /*10c0*/  LDC.64 R4, c[0x0][0x390] ;  /* 0x0000e400ff047b82 */ /* 0x00cea20000000a00 */
[----:B------:R-:W-:Y:S02]  /*10d0*/  IMAD.MOV.U32 R3, RZ, RZ, 0x70 ;  /* 0x00000070ff037424 */ /* 0x000fe400078e00ff */
[----:B--2---:R2:W-:Y:S03]  /*10e0*/  STS.64 [UR12], R4 ;  /* 0x00000004ff007988 */ /* 0x0045e60008000a0c */
[----:B-1----:R-:W-:-:S05]  /*10f0*/  LOP3.LUT R2, R2, 0x10, R3, 0xd8, !PT ;  /* 0x0000001002027812 */ /* 0x002fca00078ed803 */
[----:B------:R2:W-:Y:S02]  /*1100*/  STS [UR12+0x8], R2 ;  /* 0x00000802ff007988 */ /* 0x0005e4000800080c */
.L_x_38:
[----:B-1----:R-:W-:Y:S05]  /*1110*/  BSYNC.RECONVERGENT B2 ;  /* 0x0000000000027941 */ /* 0x002fea0003800200 */
.L_x_37:
[----:B------:R-:W-:Y:S04]  /*1120*/  BSSY.RECONVERGENT B3, `(.L_x_39) ;  /* 0x0000033000037945 */ /* 0x000fe80003800200 */
[----:B------:R-:W-:Y:S04]  /*1130*/  BSSY.RELIABLE B2, `(.L_x_40) ;  /* 0x000002e000027945 */ /* 0x000fe80003800100 */
[----:B------:R-:W-:Y:S05]  /*1140*/  @P3 BRA `(.L_x_41) ;  /* 0x0000000000243947 */ /* 0x000fea0003800000 */
[----:B--2-45:R-:W1:Y:S01]  /*1150*/  LDS R2, [UR12+0x34] ;  /* 0x0000340cff027984 */ /* 0x034e620008000800 */
[----:B------:R-:W-:-:S05]  /*1160*/  IMAD.MOV.U32 R3, RZ, RZ, 0x7f000000 ;  /* 0x7f000000ff037424 */ /* 0x000fca00078e00ff */
[----:B-1----:R-:W-:-:S05]  /*1170*/  LOP3.LUT R2, R2, 0xff000000, R3, 0xb8, !PT ;  /* 0xff00000002027812 */ /* 0x002fca00078eb803 */
[----:B------:R1:W-:Y:S01]  /*1180*/  STS [UR12+0x34], R2 ;  /* 0x00003402ff007988 */ /* 0x0003e2000800080c */
[----:B------:R-:W-:Y:S05]  /*1190*/  @P3 BRA `(.L_x_42) ;  /* 0x0000000000183947 */ /* 0x000fea0003800000 */
[----:B-1----:R-:W1:Y:S01]  /*11a0*/  LDS R2, [UR12+0x38] ;  /* 0x0000380cff027984 */ /* 0x002e620008000800 */
[----:B------:R-:W-:-:S05]  /*11b0*/  IMAD.MOV.U32 R3, RZ, RZ, 0x3f ;  /* 0x0000003fff037424 */ /* 0x000fca00078e00ff */
[----:B-1----:R-:W-:-:S05]  /*11c0*/  LOP3.LUT R2, R2, 0xff, R3, 0xb8, !PT ;  /* 0x000000ff02027812 */ /* 0x002fca00078eb803 */
[----:B------:R1:W-:Y:S02]  /*11d0*/  STS [UR12+0x38], R2 ;  /* 0x00003802ff007988 */ /* 0x0003e4000800080c */
.L_x_41:
[----:B------:R-:W-:Y:S05]  /*11e0*/  @P3 BRA `(.L_x_43) ;  /* 0x00000000000c3947 */ /* 0x000fea0003800000 */
[----:B------:R1:W-:Y:S02]  /*11f0*/  STS [UR12+0x20], R7 ;  /* 0x00002007ff007988 */ /* 0x0003e4000800080c */
.L_x_42:
[----:B------:R-:W-:Y:S05]  /*1200*/  @P3 BRA `(.L_x_44) ;  /* 0x0000000000243947 */ /* 0x000fea0003800000 */
[----:B------:R1:W-:Y:S02]  /*1210*/  STS [UR12+0x24], R6 ;  /* 0x00002406ff007988 */ /* 0x0003e4000800080c */
.L_x_43:
[----:B------:R-:W-:Y:S05]  /*1220*/  @P3 BRA `(.L_x_45) ;  /* 0x00000000002c3947 */ /* 0x000fea0003800000 */
[----:B-12-45:R-:W1:Y:S01]  /*1230*/  LDS R2, [UR12+0x1c] ;  /* 0x00001c0cff027984 */ /* 0x036e620008000800 */
[----:B------:R-:W2:Y:S02]  /*1240*/  LDC.64 R6, c[0x0][0x3b8] ;  /* 0x0000ee00ff067b82 */ /* 0x000ea40000000a00 */
[--C-:B--2---:R-:W-:Y:S02]  /*1250*/  SHF.R.U32.HI R5, RZ, 0x4, R7.reuse ;  /* 0x00000004ff057819 */ /* 0x104fe40000011607 */
[----:B------:R-:W-:-:S05]  /*1260*/  SHF.R.U64 R3, R6, 0x4, R7 ;  /* 0x0000000406037819 */ /* 0x000fca0000001207 */
[----:B------:R2:W-:Y:S01]  /*1270*/  STS [UR12+0xc], R3 ;  /* 0x00000c03ff007988 */ /* 0x0005e2000800080c */
[----:B-1----:R-:W-:-:S05]  /*1280*/  LOP3.LUT R2, R2, 0xf, R5, 0xb8, !PT ;  /* 0x0000000f02027812 */ /* 0x002fca00078eb805 */
[----:B------:R2:W-:Y:S02]  /*1290*/  STS [UR12+0x1c], R2 ;  /* 0x00001c02ff007988 */ /* 0x0005e4000800080c */
.L_x_44:
[----:B------:R-:W-:Y:S05]  /*12a0*/  @P3 BRA `(.L_x_46) ;  /* 0x00000000001c3947 */ /* 0x000fea0003800000 */
[----:B-12-45:R-:W1:Y:S02]  /*12b0*/  LDS R2, [UR12+0x34] ;  /* 0x0000340cff027984 */ /* 0x036e640008000800 */
[----:B-1----:R-:W-:-:S05]  /*12c0*/  LOP3.LUT R2, R2, 0x7, RZ, 0xb8, !PT ;  /* 0x0000000702027812 */ /* 0x002fca00078eb8ff */
[----:B------:R1:W-:Y:S02]  /*12d0*/  STS [UR12+0x34], R2 ;  /* 0x00003402ff007988 */ /* 0x0003e4000800080c */
.L_x_45:
[----:B------:R-:W-:Y:S05]  /*12e0*/  @P3 BRA `(.L_x_47) ;  /* 0x00000000001c3947 */ /* 0x000fea0003800000 */
[----:B-12-45:R-:W1:Y:S02]  /*12f0*/  LDS R2, [UR12+0x34] ;  /* 0x0000340cff027984 */ /* 0x036e640008000800 */
[----:B-1----:R-:W-:-:S05]  /*1300*/  LOP3.LUT R2, R2, 0x38, RZ, 0xb8, !PT ;  /* 0x0000003802027812 */ /* 0x002fca00078eb8ff */
[----:B------:R1:W-:Y:S02]  /*1310*/  STS [UR12+0x34], R2 ;  /* 0x00003402ff007988 */ /* 0x0003e4000800080c */
.L_x_46:
[----:B------:R-:W-:Y:S05]  /*1320*/  @P3 BRA `(.L_x_48) ;  /* 0x00000000001c3947 */ /* 0x000fea0003800000 */
[----:B-12-45:R-:W1:Y:S02]  /*1330*/  LDS R2, [UR12+0x8] ;  /* 0x0000080cff027984 */ /* 0x036e640008000800 */
[----:B-1----:R-:W-:-:S05]  /*1340*/  LOP3.LUT R2, R2, 0x780, RZ, 0xb8, !PT ;  /* 0x0000078002027812 */ /* 0x002fca00078eb8ff */
[----:B------:R1:W-:Y:S02]  /*1350*/  STS [UR12+0x8], R2 ;  /* 0x00000802ff007988 */ /* 0x0003e4000800080c */
.L_x_47:
[----:B------:R-:W-:Y:S05]  /*1360*/  @P3 BRA `(.L_x_49) ;  /* 0x0000000000283947 */ /* 0x000fea0003800000 */
[----:B-12-45:R-:W1:Y:S02]  /*1370*/  LDS R2, [UR12+0x8] ;  /* 0x0000080cff027984 */ /* 0x036e640008000800 */
[----:B-1----:R-:W-:-:S05]  /*1380*/  LOP3.LUT R2, R2, 0x1800, RZ, 0xb8, !PT ;  /* 0x0000180002027812 */ /* 0x002fca00078eb8ff */
[----:B------:R1:W-:Y:S02]  /*1390*/  STS [UR12+0x8], R2 ;  /* 0x00000802ff007988 */ /* 0x0003e4000800080c */
.L_x_48:
[----:B------:R-:W-:Y:S05]  /*13a0*/  @P3 BREAK.RELIABLE B2 ;  /* 0x0000000000023942 */ /* 0x000fea0003800100 */
[----:B------:R-:W-:Y:S05]  /*13b0*/  @P3 BRA `(.L_x_50) ;  /* 0x0000000000243947 */ /* 0x000fea0003800000 */
[----:B-12-45:R-:W1:Y:S01]  /*13c0*/  LDS R2, [UR12+0x8] ;  /* 0x0000080cff027984 */ /* 0x036e620008000800 */
[----:B------:R-:W-:-:S05]  /*13d0*/  IMAD.MOV.U32 R3, RZ, RZ, 0x6000 ;  /* 0x00006000ff037424 */ /* 0x000fca00078e00ff */
[----:B-1----:R-:W-:-:S04]  /*13e0*/  LOP3.LUT R2, R2, 0x6000, R3, 0xd8, !PT ;  /* 0x0000600002027812 */ /* 0x002fc800078ed803 */
[----:B------:R-:W-:-:S05]  /*13f0*/  LOP3.LUT R2, R2, 0x400000, RZ, 0xb8, !PT ;  /* 0x0040000002027812 */ /* 0x000fca00078eb8ff */
[----:B------:R1:W-:Y:S02]  /*1400*/  STS [UR12+0x8], R2 ;  /* 0x00000802ff007988 */ /* 0x0003e4000800080c */
.L_x_49:
[----:B------:R-:W-:Y:S05]  /*1410*/  BSYNC.RELIABLE B2 ;  /* 0x0000000000027941 */ /* 0x000fea0003800100 */
.L_x_40:
[----:B-12-45:R-:W1:Y:S02]  /*1420*/  @!P3 LDS R2, [UR12+0x8] ;  /* 0x0000080cff02b984 */ /* 0x036e640008000800 */
[----:B-1----:R-:W-:-:S05]  /*1430*/  @!P3 LOP3.LUT R2, R2, 0x8000, RZ, 0xb8, !PT ;  /* 0x000080000202b812 */ /* 0x002fca00078eb8ff */
[----:B------:R1:W-:Y:S02]  /*1440*/  @!P3 STS [UR12+0x8], R2 ;  /* 0x00000802ff00b988 */ /* 0x0003e4000800080c */
.L_x_50:
[----:B------:R-:W-:Y:S05]  /*1450*/  BSYNC.RECONVERGENT B3 ;  /* 0x0000000000037941 */ /* 0x000fea0003800200 */
.L_x_39:
        /* <DEDUP_REMOVED lines=9> */
[----:B-1-3--:R-:W-:-:S05]  /*14f0*/  IMAD.SHL.U32 R4, R2, 0x4, RZ ;  /* 0x0000000402047824 */ /* 0x00afca00078e00ff */
        /* <DEDUP_REMOVED lines=8> */
.L_x_51:
[----:B------:R-:W-:Y:S05]  /*1580*/  @P0 BRA `(.L_x_52) ;  /* 0x00000000000c0947 */ /* 0x000fea0003800000 */
[----:B------:R0:W-:Y:S01]  /*1590*/  UTMACMDFLUSH ;  /* 0x00000000000079b7 */ /* 0x0001e20000000000 */
[----:B------:R-:W-:Y:S05]  /*15a0*/  @P0 BRA `(.L_x_52) ;  /* 0x0000000000040947 */ /* 0x000fea0003800000 */
[----:B------:R-:W-:-:S04]  /*15b0*/  DEPBAR.LE SB0, 0x0 ;  /* 0x000080000000791a */ /* 0x000fc80000000000 */
.L_x_52:
[----:B------:R-:W-:Y:S05]  /*15c0*/  WARPSYNC.ALL ;  /* 0x0000000000007948 */ /* 0x000fea0003800000 */
[----:B------:R-:W-:Y:S01]  /*15d0*/  NOP ;  /* 0x0000000000007918 */ /* 0x000fe20000000000 */
[----:B--2---:R-:W-:Y:S01]  /*15e0*/  BAR.SYNC.DEFER_BLOCKING 0x0 ;  /* 0x0000000000007b1d */ /* 0x004fe20000010000 */
[----:B-1--45:R-:W-:Y:S01]  /*15f0*/  SHF.R.U32.HI R2, RZ, 0x5, R0 ;  /* 0x00000005ff027819 */ /* 0x032fe20000011600 */
[----:B------:R-:W-:-:S03]  /*1600*/  USHF.L.U32 UR16, UR16, 0x8, URZ ;  /* 0x0000000810107899 */ /* 0x000fc600080006ff */
[----:B------:R-:W-:Y:S01]  /*1610*/  R2UR UR13, R2 ;  /* 0x00000000020d72ca */ /* 0x000fe200000e0000 */
[----:B------:R-:W-:Y:S01]  /*1620*/  VOTEU.ALL UP0, P3 ;  /* 0x0000000000ff7886 */ /* 0x000fe20001800000 */
[----:B------:R-:W-:Y:S01]  /*1630*/  UMOV UR4, 0x1 ;  /* 0x0000000100047882 */ /* 0x000fe20000000000 */
[----:B------:R-:W-:Y:S01]  /*1640*/  VOTEU.ALL UP1, P3 ;  /* 0x0000000000ff7886 */ /* 0x000fe20001820000 */
[----:B------:R-:W-:Y:S02]  /*1650*/  BSSY.RECONVERGENT B3, `(.L_x_53) ;  /* 0x0000018000037945 */ /* 0x000fe40003800200 */
[----:B------:R-:W-:-:S04]  /*1660*/  @!UP0 UIADD3 UR8, UPT, UPT, -UR4, 0x100000, URZ ;  /* 0x0010000004088890 */ /* 0x000fc8000fffe1ff */
[----:B------:R-:W-:Y:S02]  /*1670*/  @!UP0 USHF.L.U32 UR9, UR8, 0xb, URZ ;  /* 0x0000000b08098899 */ /* 0x000fe400080006ff */
[----:B------:R-:W-:Y:S02]  /*1680*/  @!UP0 USHF.L.U32 UR8, UR8, 0x1, URZ ;  /* 0x0000000108088899 */ /* 0x000fe400080006ff */
[----:B------:R-:W-:-:S04]  /*1690*/  @!UP0 UIADD3 UR4, UPT, UPT, -UR4, 0x100000, URZ ;  /* 0x0010000004048890 */ /* 0x000fc8000fffe1ff */
[----:B------:R-:W-:Y:S02]  /*16a0*/  @!UP0 USHF.L.U32 UR5, UR4, 0xb, URZ ;  /* 0x0000000b04058899 */ /* 0x000fe400080006ff */
[----:B------:R-:W-:Y:S01]  /*16b0*/  @!UP0 USHF.L.U32 UR4, UR4, 0x1, URZ ;  /* 0x0000000104048899 */ /* 0x000fe200080006ff */
[----:B------:R-:W-:Y:S01]  /*16c0*/  VOTEU.ALL UP0, P3 ;  /* 0x0000000000ff7886 */ /* 0x000fe20001800000 */
[----:B------:R-:W1:Y:S04]  /*16d0*/  FENCE.VIEW.ASYNC.S ;  /* 0x00000000000073c6 */ /* 0x000e680000000000 */
[----:B-1----:R1:W2:Y:S06]  /*16e0*/  @!UP0 SYNCS.EXCH.64 URZ, [UR12+0x14000], UR8 ;  /* 0x014000080cff85b2 */ /* 0x0022ac0008000100 */
[----:B------:R1:W2:Y:S02]  /*16f0*/  @!UP1 SYNCS.EXCH.64 URZ, [UR12+0x14020], UR4 ;  /* 0x014020040cff95b2 */ /* 0x0002a40008000100 */
[----:B--2---:R-:W-:Y:S06]  /*1700*/  BAR.SYNC.DEFER_BLOCKING 0x0 ;  /* 0x0000000000007b1d */ /* 0x004fec0000010000 */
[----:B------:R-:W-:Y:S05]  /*1710*/  @P3 BRA `(.L_x_54) ;  /* 0x00000000002c3947 */ /* 0x000fea0003800000 */
[----:B-1----:R-:W-:Y:S02]  /*1720*/  UMOV UR4, 0x1 ;  /* 0x0000000100047882 */ /* 0x002fe40000000000 */
[----:B------:R-:W-:-:S04]  /*1730*/  UIADD3 UR8, UPT, UPT, -UR4, 0x100000, URZ ;  /* 0x0010000004087890 */ /* 0x000fc8000fffe1ff */
[----:B------:R-:W-:Y:S02]  /*1740*/  USHF.L.U32 UR9, UR8, 0xb, URZ ;  /* 0x0000000b08097899 */ /* 0x000fe400080006ff */
[----:B------:R-:W-:Y:S02]  /*1750*/  USHF.L.U32 UR8, UR8, 0x1, URZ ;  /* 0x0000000108087899 */ /* 0x000fe400080006ff */
[----:B------:R-:W-:-:S04]  /*1760*/  UIADD3 UR4, UPT, UPT, -UR4, 0x100000, URZ ;  /* 0x0010000004047890 */ /* 0x000fc8000fffe1ff */
[----:B------:R-:W-:Y:S02]  /*1770*/  USHF.L.U32 UR5, UR4, 0xb, URZ ;  /* 0x0000000b04057899 */ /* 0x000fe400080006ff */
[----:B------:R-:W-:Y:S01]  /*1780*/  USHF.L.U32 UR4, UR4, 0x1, URZ ;  /* 0x0000000104047899 */ /* 0x000fe200080006ff */
[----:B------:R-:W1:Y:S03]  /*1790*/  FENCE.VIEW.ASYNC.S ;  /* 0x00000000000073c6 */ /* 0x000e660000000000 */
[----:B-1----:R2:W4:Y:S08]  /*17a0*/  SYNCS.EXCH.64 URZ, [UR12+0x14008], UR8 ;  /* 0x014008080cff75b2 */ /* 0x0025300008000100 */
[----:B------:R2:W5:Y:S02]  /*17b0*/  SYNCS.EXCH.64 URZ, [UR12+0x14028], UR4 ;  /* 0x014028040cff75b2 */ /* 0x0005640008000100 */
[----:B--2---:R-:W-:Y:S01]  /*17c0*/  NOP ;  /* 0x0000000000007918 */ /* 0x004fe20000000000 */
.L_x_54:
[----:B-1----:R-:W-:Y:S05]  /*17d0*/  BSYNC.RECONVERGENT B3 ;  /* 0x0000000000037941 */ /* 0x002fea0003800200 */
.L_x_53:
[----:B----45:R-:W-:Y:S06]  /*17e0*/  BAR.SYNC.DEFER_BLOCKING 0x0 ;  /* 0x0000000000007b1d */ /* 0x030fec0000010000 */
[----:B------:R-:W-:Y:S04]  /*17f0*/  BSSY.RECONVERGENT B3, `(.L_x_55) ;  /* 0x000000d000037945 */ /* 0x000fe80003800200 */
[----:B------:R-:W-:Y:S05]  /*1800*/  @P3 BRA `(.L_x_56) ;  /* 0x00000000002c3947 */ /* 0x000fea0003800000 */
[----:B------:R-:W-:Y:S02]  /*1810*/  UMOV UR4, 0x1 ;  /* 0x0000000100047882 */ /* 0x000fe40000000000 */
[----:B------:R-:W-:-:S04]  /*1820*/  UIADD3 UR8, UPT, UPT, -UR4, 0x100000, URZ ;  /* 0x0010000004087890 */ /* 0x000fc8000fffe1ff */
[----:B------:R-:W-:Y:S02]  /*1830*/  USHF.L.U32 UR9, UR8, 0xb, URZ ;  /* 0x0000000b08097899 */ /* 0x000fe400080006ff */
[----:B------:R-:W-:Y:S02]  /*1840*/  USHF.L.U32 UR8, UR8, 0x1, URZ ;  /* 0x0000000108087899 */ /* 0x000fe400080006ff */
[----:B------:R-:W-:-:S04]  /*1850*/  UIADD3 UR4, UPT, UPT, -UR4, 0x100000, URZ ;  /* 0x0010000004047890 */ /* 0x000fc8000fffe1ff */
[----:B------:R-:W-:Y:S02]  /*1860*/  USHF.L.U32 UR5, UR4, 0xb, URZ ;  /* 0x0000000b04057899 */ /* 0x000fe400080006ff */
[----:B------:R-:W-:Y:S01]  /*1870*/  USHF.L.U32 UR4, UR4, 0x1, URZ ;  /* 0x0000000104047899 */ /* 0x000fe200080006ff */
[----:B------:R-:W1:Y:S03]  /*1880*/  FENCE.VIEW.ASYNC.S ;  /* 0x00000000000073c6 */ /* 0x000e660000000000 */
[----:B-1----:R1:W2:Y:S08]  /*1890*/  SYNCS.EXCH.64 URZ, [UR12+0x14010], UR8 ;  /* 0x014010080cff75b2 */ /* 0x0022b00008000100 */
[----:B------:R1:W4:Y:S01]  /*18a0*/  SYNCS.EXCH.64 URZ, [UR12+0x14030], UR4 ;  /* 0x014030040cff75b2 */ /* 0x0003220008000100 */
[----:B------:R-:W-:Y:S01]  /*18b0*/  NOP ;  /* 0x0000000000007918 */ /* 0x000fe20000000000 */
.L_x_56:
[----:B-1----:R-:W-:Y:S05]  /*18c0*/  BSYNC.RECONVERGENT B3 ;  /* 0x0000000000037941 */ /* 0x002fea0003800200 */
.L_x_55:
[----:B--2-4-:R-:W-:Y:S01]  /*18d0*/  BAR.SYNC.DEFER_BLOCKING 0x0 ;  /* 0x0000000000007b1d */ /* 0x014fe20000010000 */
[----:B------:R-:W-:Y:S01]  /*18e0*/  UIADD3 UR10, UPT, UPT, UR12, 0x14020, URZ ;  /* 0x000140200c0a7890 */ /* 0x000fe2000fffe0ff */
[----:B------:R-:W-:Y:S01]  /*18f0*/  ISETP.GE.AND P0, PT, R10, 0x1, PT ;  /* 0x000000010a00780c */ /* 0x000fe20003f06270 */
[----:B------:R-:W-:-:S03]  /*1900*/  USHF.L.U32 UR11, UR7, 0x6, URZ ;  /* 0x00000006070b7899 */ /* 0x000fc600080006ff */
        /* <DEDUP_REMOVED lines=13> */
.L_x_58:
[----:B-1----:R-:W-:Y:S05]  /*19e0*/  BSYNC.RECONVERGENT B3 ;  /* 0x0000000000037941 */ /* 0x002fea0003800200 */
.L_x_57:
[----:B------:R-:W-:Y:S05]  /*19f0*/  @!P0 BRA `(.L_x_59) ;  /* 0x0000000800388947 */ /* 0x000fea0003800000 */
[----:B--2-4-:R-:W-:Y:S01]  /*1a00*/  BAR.SYNC.DEFER_BLOCKING 0x0 ;  /* 0x0000000000007b1d */ /* 0x014fe20000010000 */
[----:B------:R-:W-:Y:S01]  /*1a10*/  ELECT P1, URZ, PT ;  /* 0x0000000000ff782f */ /* 0x000fe20003820000 */
[----:B------:R-:W-:Y:S01]  /*1a20*/  @!P3 IMAD.MOV.U32 R2, RZ, RZ, 0x5000 ;  /* 0x00005000ff02b424 */ /* 0x000fe200078e00ff */
[----:B------:R-:W-:Y:S02]  /*1a30*/  ULOP3.LUT UR6, UR13, 0x1, URZ, 0xc0, !UPT ;  /* 0x000000010d067892 */ /* 0x000fe4000f8ec0ff */
[----:B------:R-:W-:Y:S01]  /*1a40*/  ISETP.LT.U32.AND P1, PT, R132, 0x20, P1 ;  /* 0x000000208400780c */ /* 0x000fe20000f21070 */
[----:B------:R-:W-:Y:S02]  /*1a50*/  UIADD3 UR4, UPT, UPT, UR12, 0x10000, URZ ;  /* 0x000100000c047890 */ /* 0x000fe4000fffe0ff */
[----:B------:R-:W-:Y:S02]  /*1a60*/  ULEA UR28, UR6, UR12, 0xd ;  /* 0x0000000c061c7291 */ /* 0x000fe4000f8e68ff */
[----:B------:R-:W-:Y:S01]  /*1a70*/  ULEA UR30, UR6, UR16, 0x7 ;  /* 0x00000010061e7291 */ /* 0x000fe2000f8e38ff */
[----:B------:R-:W-:Y:S01]  /*1a80*/  UMOV UR7, UR11 ;  /* 0x0000000b00077c82 */ /* 0x000fe20008000000 */
[----:B------:R-:W-:-:S04]  /*1a90*/  ELECT P0, URZ, PT ;  /* 0x0000000000ff782f */ /* 0x000fc80003800000 */
[----:B------:R-:W-:Y:S02]  /*1aa0*/  ISETP.LT.U32.AND P0, PT, R132, 0x40, P0 ;  /* 0x000000408400780c */ /* 0x000fe40000701070 */
[----:B------:R-:W-:Y:S01]  /*1ab0*/  VOTEU.ANY UP0, P1 ;  /* 0x0000000000ff7886 */ /* 0x000fe20000800100 */
[----:B------:R-:W-:-:S04]  /*1ac0*/  VOTEU.ANY UP2, P1 ;  /* 0x0000000000ff7886 */ /* 0x000fc80000840100 */
[----:B------:R-:W-:Y:S02]  /*1ad0*/  @UP0 UIADD3 UR5, UPT, UPT, UR12, 0x14000, URZ ;  /* 0x000140000c050890 */ /* 0x000fe4000fffe0ff */
[----:B------:R1:W-:Y:S01]  /*1ae0*/  @!P3 SYNCS.ARRIVE.TRANS64 RZ, [UR12+0x14000], R2 ;  /* 0x01400002ffffb9a7 */ /* 0x0003e2000800000c */
[----:B------:R-:W-:Y:S01]  /*1af0*/  @UP0 UMOV UR6, URZ ;  /* 0x000000ff00060c82 */ /* 0x000fe20008000000 */
[----:B------:R-:W-:Y:S01]  /*1b00*/  BAR.SYNC.DEFER_BLOCKING 0x0 ;  /* 0x0000000000007b1d */ /* 0x000fe20000010000 */
[----:B------:R-:W-:-:S05]  /*1b10*/  UISETP.NE.U32.AND UP0, UPT, UR13, URZ, UPT ;  /* 0x000000ff0d00728c */ /* 0x000fca000bf05070 */
[----:B------:R-:W-:Y:S01]  /*1b20*/  VOTEU.ANY UP1, P0 ;  /* 0x0000000000ff7886 */ /* 0x000fe20000020100 */
[----:B------:R-:W-:-:S04]  /*1b30*/  VOTEU.ANY UP3, P0 ;  /* 0x0000000000ff7886 */ /* 0x000fc80000060100 */
[----:B------:R-:W-:Y:S01]  /*1b40*/  @UP1 UIADD3 UR29, UPT, UPT, UR12, 0x14000, URZ ;  /* 0x000140000c1d1890 */ /* 0x000fe2000fffe0ff */
[----:B------:R-:W-:Y:S01]  /*1b50*/  @UP1 UMOV UR31, URZ ;  /* 0x000000ff001f1c82 */ /* 0x000fe20008000000 */
[----:B------:R1:W-:Y:S01]  /*1b60*/  @UP2 UTMALDG.2D [UR4], [UR20] ;  /* 0x00000004140025b4 */ /* 0x0003e20008008000 */
[----:B------:R2:W-:Y:S06]  /*1b70*/  MEMBAR.ALL.CTA ;  /* 0x0000000000007992 */ /* 0x0005ec0000008000 */
[----:B--2---:R-:W2:Y:S02]  /*1b80*/  FENCE.VIEW.ASYNC.S ;  /* 0x00000000000073c6 */ /* 0x004ea40000000000 */
[----:B--2---:R-:W-:Y:S06]  /*1b90*/  BAR.SYNC.DEFER_BLOCKING 0x0 ;  /* 0x0000000000007b1d */ /* 0x004fec0000010000 */
[----:B------:R1:W-:Y:S02]  /*1ba0*/  @UP3 UTMALDG.2D [UR28], [UR22] ;  /* 0x0000001c160035b4 */ /* 0x0003e40008008000 */
[----:B------:R-:W-:Y:S06]  /*1bb0*/  BAR.SYNC.DEFER_BLOCKING 0x0 ;  /* 0x0000000000007b1d */ /* 0x000fec0000010000 */
[----:B------:R-:W2:Y:S02]  /*1bc0*/  SYNCS.PHASECHK.TRANS64.TRYWAIT P0, [UR12+0x14000], RZ ;  /* 0x014000ffff0075a7 */ /* 0x000ea4000800110c */
[----:B-12---:R-:W-:Y:S05]  /*1bd0*/  @!P0 BRA `(.L_x_60) ;  /* 0x0000001000848947 */ /* 0x006fea0003800000 */
.L_x_78:
[----:B------:R-:W-:Y:S05]  /*1be0*/  BRA.U UP0, `(.L_x_61) ;  /* 0x0000000100587547 */ /* 0x000fea000b800000 */
[----:B------:R-:W-:Y:S02]  /*1bf0*/  USHF.R.U32.HI UR6, URZ, 0x4, UR12 ;  /* 0x00000004ff067899 */ /* 0x000fe4000801160c */
[----:B------:R-:W-:Y:S02]  /*1c00*/  USHF.R.U32.HI UR4, URZ, 0x4, UR4 ;  /* 0x00000004ff047899 */ /* 0x000fe40008011604 */
[----:B------:R-:W-:Y:S02]  /*1c10*/  USGXT.U32 UR6, UR6, 0xe ;  /* 0x0000000e0606789a */ /* 0x000fe40008000000 */
[----:B------:R-:W-:Y:S01]  /*1c20*/  USGXT.U32 UR4, UR4, 0xe ;  /* 0x0000000e0404789a */ /* 0x000fe20008000000 */
[----:B------:R-:W-:Y:S01]  /*1c30*/  UMOV UR18, 0x2000100 ;  /* 0x0200010000127882 */ /* 0x000fe20000000000 */
[----:B------:R-:W-:Y:S01]  /*1c40*/  UMOV UR19, 0x40004040 ;  /* 0x4000404000137882 */ /* 0x000fe20000000000 */
[----:B------:R-:W-:Y:S01]  /*1c50*/  UMOV UR7, URZ ;  /* 0x000000ff00077c82 */ /* 0x000fe20008000000 */
[----:B------:R-:W-:Y:S01]  /*1c60*/  UMOV UR8, 0xfffffffe ;  /* 0xfffffffe00087882 */ /* 0x000fe20000000000 */
[----:B------:R-:W-:Y:S01]  /*1c70*/  UMOV UR9, 0x7fffbfdf ;  /* 0x7fffbfdf00097882 */ /* 0x000fe20000000000 */
[----:B------:R-:W-:Y:S01]  /*1c80*/  UMOV UR5, URZ ;  /* 0x000000ff00057c82 */ /* 0x000fe20008000000 */
[----:B------:R-:W-:-:S02]  /*1c90*/  UIADD3.64 UR18, UPT, UPT, UR6, UR18, URZ ;  /* 0x0000001206127297 */ /* 0x000fc4000fffe0ff */
[----:B------:R-:W-:Y:S02]  /*1ca0*/  ULOP3.LUT UR6, UR6, 0x2000000, URZ, 0xfc, !UPT ;  /* 0x0200000006067892 */ /* 0x000fe4000f8efcff */
[----:B------:R-:W-:Y:S01]  /*1cb0*/  UIADD3.64 UR8, UPT, UPT, UR4, -UR8, URZ ;  /* 0x8000000804087297 */ /* 0x000fe2000fffe0ff */
[----:B------:R-:W-:Y:S01]  /*1cc0*/  UMOV UR26, 0x0 ;  /* 0x00000000001a7882 */ /* 0x000fe20000000000 */
[----:B------:R-:W-:Y:S01]  /*1cd0*/  UMOV UR27, 0x4410010 ;  /* 0x04410010001b7882 */ /* 0x000fe20000000000 */
[----:B------:R-:W-:Y:S01]  /*1ce0*/  UMOV UR5, 0x80004020 ;  /* 0x8000402000057882 */ /* 0x000fe20000000000 */
[----:B------:R-:W-:Y:S01]  /*1cf0*/  UMOV UR7, 0x40004040 ;  /* 0x4000404000077882 */ /* 0x000fe20000000000 */
[----:B------:R-:W-:Y:S01]  /*1d00*/  UMOV UR28, 0x0 ;  /* 0x00000000001c7882 */ /* 0x000fe20000000000 */
[----:B------:R-:W-:Y:S01]  /*1d10*/  UMOV UR29, 0x4410010 ;  /* 0x04410010001d7882 */ /* 0x000fe20000000000 */
[----:B------:R1:W-:Y:S02]  /*1d20*/  UTCQMMA gdesc[UR4], gdesc[UR6], tmem[UR24], tmem[UR26], idesc[UR27], !UPT ;  /* 0x00ff1a06040075ea */ /* 0x0003e4000f800318 */
[----:B------:R1:W-:Y:S01]  /*1d30*/  UTCQMMA gdesc[UR8], gdesc[UR18], tmem[UR24], tmem[UR28], idesc[UR29], UPT ;  /* 0x00ff1c12080075ea */ /* 0x0003e2000b800318 */
[----:B------:R-:W-:-:S02]  /*1d40*/  NOP ;  /* 0x0000000000007918 */ /* 0x000fc40000000000 */
.L_x_61:
[----:B------:R-:W-:Y:S01]  /*1d50*/  ELECT P0, URZ, PT ;  /* 0x0000000000ff782f */ /* 0x000fe20003800000 */
[----:B-1----:R-:W-:Y:S01]  /*1d60*/  UMOV UR4, UR10 ;  /* 0x0000000a00047c82 */ /* 0x002fe20008000000 */
[----:B------:R-:W-:Y:S02]  /*1d70*/  UMOV UR5, URZ ;  /* 0x000000ff00057c82 */ /* 0x000fe40008000000 */
[----:B------:R-:W-:-:S13]  /*1d80*/  ISETP.LT.U32.AND P0, PT, R132, 0x20, P0 ;  /* 0x000000208400780c */ /* 0x000fda0000701070 */
[----:B------:R-:W-:Y:S01]  /*1d90*/  VOTEU.ANY UP0, P0 ;  /* 0x0000000000ff7886 */ /* 0x000fe20000000100 */
[----:B------:R-:W-:Y:S01]  /*1da0*/  VOTEU.ANY UP1, P0 ;  /* 0x0000000000ff7886 */ /* 0x000fe20000020100 */
[----:B------:R-:W-:-:S03]  /*1db0*/  ISETP.GE.U32.AND P0, PT, R10, 0x41, PT ;  /* 0x000000410a00780c */ /* 0x000fc60003f06070 */
[----:B------:R-:W-:Y:S02]  /*1dc0*/  @UP0 UMOV UR4, UR4 ;  /* 0x0000000400040c82 */ /* 0x000fe40008000000 */
[----:B------:R1:W-:Y:S01]  /*1dd0*/  @UP1 UTCBAR [UR4], URZ ;  /* 0x000000ff040013e9 */ /* 0x0003e200080000ff */
[----:B------:R-:W-:Y:S06]  /*1de0*/  BAR.SYNC.DEFER_BLOCKING 0x0 ;  /* 0x0000000000007b1d */ /* 0x000fec0000010000 */
[----:B------:R-:W2:Y:S02]  /*1df0*/  SYNCS.PHASECHK.TRANS64.TRYWAIT P1, [UR12+0x14020], RZ ;  /* 0x014020ffff0075a7 */ /* 0x000ea4000802110c */
[----:B-12---:R-:W-:Y:S05]  /*1e00*/  @!P1 BRA `(.L_x_62) ;  /* 0x0000001000049947 */ /* 0x006fea0003800000 */
.L_x_79:
[----:B------:R-:W-:Y:S01]  /*1e10*/  IMAD.MOV.U32 R2, RZ, RZ, RZ ;  /* 0x000000ffff027224 */ /* 0x000fe200078e00ff */
[----:B------:R-:W-:Y:S06]  /*1e20*/  @!P0 BRA `(.L_x_59) ;  /* 0x00000004002c8947 */ /* 0x000fec0003800000 */
[----:B------:R-:W1:Y:S01]  /*1e30*/  LDCU UR19, c[0x0][0x3a0] ;  /* 0x00007400ff1377ac */ /* 0x000e620008000800 */
[----:B------:R-:W-:Y:S01]  /*1e40*/  UMOV UR17, 0x1 ;  /* 0x0000000100117882 */ /* 0x000fe20000000000 */
[----:B------:R-:W-:-:S05]  /*1e50*/  UMOV UR10, 0x40 ;  /* 0x00000040000a7882 */ /* 0x000fca0000000000 */
.L_x_66:
[----:B------:R-:W-:Y:S01]  /*1e60*/  BAR.SYNC.DEFER_BLOCKING 0x0 ;  /* 0x0000000000007b1d */ /* 0x000fe20000010000 */
[----:B------:R-:W-:Y:S01]  /*1e70*/  ULEA UR18, UR17, UR12, 0x3 ;  /* 0x0000000c11127291 */ /* 0x000fe2000f8e18ff */
[----:B------:R-:W-:Y:S01]  /*1e80*/  @!P3 IMAD.MOV.U32 R3, RZ, RZ, 0x5000 ;  /* 0x00005000ff03b424 */ /* 0x000fe200078e00ff */
[----:B------:R-:W-:Y:S01]  /*1e90*/  ELECT P1, URZ, PT ;  /* 0x0000000000ff782f */ /* 0x000fe20003820000 */
[----:B------:R-:W-:-:S03]  /*1ea0*/  ULEA UR8, UR17, UR12, 0xc ;  /* 0x0000000c11087291 */ /* 0x000fc6000f8e60ff */
[----:B------:R-:W-:Y:S02]  /*1eb0*/  ISETP.LT.U32.AND P1, PT, R132, 0x20, P1 ;  /* 0x000000208400780c */ /* 0x000fe40000f21070 */
[----:B------:R-:W-:Y:S01]  /*1ec0*/  ELECT P0, URZ, PT ;  /* 0x0000000000ff782f */ /* 0x000fe20003800000 */
[----:B------:R-:W-:-:S03]  /*1ed0*/  UIADD3 UR8, UPT, UPT, UR8, 0x10000, URZ ;  /* 0x0001000008087890 */ /* 0x000fc6000fffe0ff */
[----:B------:R-:W-:Y:S01]  /*1ee0*/  ISETP.LT.U32.AND P0, PT, R132, 0x40, P0 ;  /* 0x000000408400780c */ /* 0x000fe20000701070 */
[----:B------:R-:W-:Y:S02]  /*1ef0*/  ULEA UR4, UR17, UR12, 0xe ;  /* 0x0000000c11047291 */ /* 0x000fe4000f8e70ff */
[----:B------:R-:W-:Y:S01]  /*1f00*/  ULOP3.LUT UR5, UR13, 0x1, URZ, 0xc0, !UPT ;  /* 0x000000010d057892 */ /* 0x000fe2000f8ec0ff */
[----:B------:R-:W-:-:S03]  /*1f10*/  UMOV UR31, UR10 ;  /* 0x0000000a001f7c82 */ /* 0x000fc60008000000 */
[----:B------:R-:W-:Y:S01]  /*1f20*/  ULEA UR28, UR5, UR4, 0xd ;  /* 0x00000004051c7291 */ /* 0x000fe2000f8e68ff */
[----:B------:R-:W-:Y:S01]  /*1f30*/  VOTEU.ANY UP0, P1 ;  /* 0x0000000000ff7886 */ /* 0x000fe20000800100 */
[----:B------:R-:W-:Y:S01]  /*1f40*/  ULEA UR30, UR5, UR16, 0x7 ;  /* 0x00000010051e7291 */ /* 0x000fe2000f8e38ff */
[----:B------:R2:W-:Y:S03]  /*1f50*/  @!P3 SYNCS.ARRIVE.TRANS64 RZ, [UR18+0x14000], R3 ;  /* 0x01400003ffffb9a7 */ /* 0x0005e60008000012 */
[----:B------:R-:W-:Y:S01]  /*1f60*/  VOTEU.ANY UP1, P0 ;  /* 0x0000000000ff7886 */ /* 0x000fe20000020100 */
[----:B------:R-:W-:Y:S01]  /*1f70*/  @UP0 UIADD3 UR9, UPT, UPT, UR18, 0x14000, URZ ;  /* 0x0001400012090890 */ /* 0x000fe2000fffe0ff */
[----:B------:R-:W-:Y:S01]  /*1f80*/  VOTEU.ANY UP0, P1 ;  /* 0x0000000000ff7886 */ /* 0x000fe20000800100 */
[----:B------:R-:W-:Y:S02]  /*1f90*/  BAR.SYNC.DEFER_BLOCKING 0x0 ;  /* 0x0000000000007b1d */ /* 0x000fe40000010000 */
[----:B------:R-:W-:Y:S01]  /*1fa0*/  @UP1 UIADD3 UR29, UPT, UPT, UR18, 0x14000, URZ ;  /* 0x00014000121d1890 */ /* 0x000fe2000fffe0ff */
[----:B--2---:R-:W-:-:S03]  /*1fb0*/  IMAD.U32 R3, R2, -0x80000000, RZ ;  /* 0x8000000002037824 */ /* 0x004fc600078e00ff */
[----:B------:R-:W-:Y:S01]  /*1fc0*/  VOTEU.ANY UP1, P0 ;  /* 0x0000000000ff7886 */ /* 0x000fe20000020100 */
[----:B------:R2:W-:Y:S01]  /*1fd0*/  @UP0 UTMALDG.2D [UR8], [UR20] ;  /* 0x00000008140005b4 */ /* 0x0005e20008008000 */
[----:B------:R-:W-:Y:S01]  /*1fe0*/  UISETP.NE.U32.AND UP0, UPT, UR13, URZ, UPT ;  /* 0x000000ff0d00728c */ /* 0x000fe2000bf05070 */
[----:B------:R4:W-:Y:S06]  /*1ff0*/  MEMBAR.ALL.CTA ;  /* 0x0000000000007992 */ /* 0x0009ec0000008000 */
[----:B----4-:R-:W4:Y:S02]  /*2000*/  FENCE.VIEW.ASYNC.S ;  /* 0x00000000000073c6 */ /* 0x010f240000000000 */
[----:B----4-:R-:W-:Y:S06]  /*2010*/  BAR.SYNC.DEFER_BLOCKING 0x0 ;  /* 0x0000000000007b1d */ /* 0x010fec0000010000 */
[----:B------:R2:W-:Y:S02]  /*2020*/  @UP1 UTMALDG.2D [UR28], [UR22] ;  /* 0x0000001c160015b4 */ /* 0x0005e40008008000 */
[----:B------:R-:W-:Y:S06]  /*2030*/  BAR.SYNC.DEFER_BLOCKING 0x0 ;  /* 0x0000000000007b1d */ /* 0x000fec0000010000 */
[----:B------:R-:W4:Y:S02]  /*2040*/  SYNCS.PHASECHK.TRANS64.TRYWAIT P0, [UR18+0x14000], R3 ;  /* 0x01400003ff0075a7 */ /* 0x000f240008001112 */
[----:B--2-4-:R-:W-:Y:S05]  /*2050*/  @!P0 BRA `(.L_x_63) ;  /* 0x0000000c007c8947 */ /* 0x014fea0003800000 */
.L_x_80:
[----:B------:R-:W-:Y:S05]  /*2060*/  BRA.U UP0, `(.L_x_64) ;  /* 0x0000000100507547 */ /* 0x000fea000b800000 */
[----:B------:R-:W-:Y:S02]  /*2070*/  USHF.R.U32.HI UR6, URZ, 0x4, UR8 ;  /* 0x00000004ff067899 */ /* 0x000fe40008011608 */
[----:B------:R-:W-:Y:S02]  /*2080*/  USHF.R.U32.HI UR8, URZ, 0x4, UR4 ;  /* 0x00000004ff087899 */ /* 0x000fe40008011604 */
[----:B------:R-:W-:Y:S02]  /*2090*/  USGXT.U32 UR6, UR6, 0xe ;  /* 0x0000000e0606789a */ /* 0x000fe40008000000 */
[----:B------:R-:W-:Y:S02]  /*20a0*/  USGXT.U32 UR8, UR8, 0xe ;  /* 0x0000000e0808789a */ /* 0x000fe40008000000 */
[----:B------:R-:W-:Y:S02]  /*20b0*/  UIADD3 UR26, UP0, UPT, UR6, 0x2, URZ ;  /* 0x00000002061a7890 */ /* 0x000fe4000ff1e0ff */
[----:B------:R-:W-:Y:S01]  /*20c0*/  UIADD3 UR28, UP1, UPT, UR8, 0x2000100, URZ ;  /* 0x02000100081c7890 */ /* 0x000fe2000ff3e0ff */
[----:B------:R-:W-:Y:S01]  /*20d0*/  UMOV UR4, URZ ;  /* 0x000000ff00047c82 */ /* 0x000fe20008000000 */
[----:B------:R-:W-:Y:S01]  /*20e0*/  UMOV UR5, URZ ;  /* 0x000000ff00057c82 */ /* 0x000fe20008000000 */
[----:B------:R-:W-:-:S02]  /*20f0*/  ULOP3.LUT UR8, UR8, 0x2000000, URZ, 0xfc, !UPT ;  /* 0x0200000008087892 */ /* 0x000fc4000f8efcff */
[----:B------:R-:W-:Y:S02]  /*2100*/  UIADD3.X UR27, UPT, UPT, UR4, -0x7fffbfe0, URZ, UP0, !UPT ;  /* 0x80004020041b7890 */ /* 0x000fe400087fe4ff */
[----:B------:R-:W-:Y:S01]  /*2110*/  UIADD3.X UR29, UPT, UPT, UR5, 0x40004040, URZ, UP1, !UPT ;  /* 0x40004040051d7890 */ /* 0x000fe20008ffe4ff */
[----:B------:R-:W-:Y:S01]  /*2120*/  UMOV UR30, 0x0 ;  /* 0x00000000001e7882 */ /* 0x000fe20000000000 */
[----:B------:R-:W-:Y:S01]  /*2130*/  UMOV UR31, 0x4410010 ;  /* 0x04410010001f7882 */ /* 0x000fe20000000000 */
[----:B------:R-:W-:Y:S01]  /*2140*/  UMOV UR7, 0x80004020 ;  /* 0x8000402000077882 */ /* 0x000fe20000000000 */
[----:B------:R-:W-:Y:S01]  /*2150*/  UMOV UR9, 0x40004040 ;  /* 0x4000404000097882 */ /* 0x000fe20000000000 */
[----:B------:R-:W-:Y:S01]  /*2160*/  UMOV UR4, 0x0 ;  /* 0x0000000000047882 */ /* 0x000fe20000000000 */
[----:B------:R-:W-:Y:S01]  /*2170*/  UMOV UR5, 0x4410010 ;  /* 0x0441001000057882 */ /* 0x000fe20000000000 */
[----:B------:R2:W-:Y:S02]  /*2180*/  UTCQMMA gdesc[UR6], gdesc[UR8], tmem[UR24], tmem[UR30], idesc[UR31], UPT ;  /* 0x00ff1e08060075ea */ /* 0x0005e4000b800318 */
[----:B------:R2:W-:Y:S01]  /*2190*/  UTCQMMA gdesc[UR26], gdesc[UR28], tmem[UR24], tmem[UR4], idesc[UR5], UPT ;  /* 0x00ff041c1a0075ea */ /* 0x0005e2000b800318 */
[----:B------:R-:W-:-:S02]  /*21a0*/  NOP ;  /* 0x0000000000007918 */ /* 0x000fc40000000000 */
.L_x_64:
[----:B------:R-:W-:Y:S01]  /*21b0*/  ELECT P0, URZ, PT ;  /* 0x0000000000ff782f */ /* 0x000fe20003800000 */
[----:B--2---:R-:W-:-:S03]  /*21c0*/  UIADD3 UR4, UPT, UPT, UR18, 0x14020, URZ ;  /* 0x0001402012047890 */ /* 0x004fc6000fffe0ff */
[----:B------:R-:W-:Y:S01]  /*21d0*/  ISETP.LT.U32.AND P0, PT, R132, 0x20, P0 ;  /* 0x000000208400780c */ /* 0x000fe20000701070 */
[----:B------:R-:W-:-:S12]  /*21e0*/  UMOV UR5, URZ ;  /* 0x000000ff00057c82 */ /* 0x000fd80008000000 */
[----:B------:R-:W-:Y:S01]  /*21f0*/  VOTEU.ANY UP0, P0 ;  /* 0x0000000000ff7886 */ /* 0x000fe20000000100 */
[----:B------:R-:W-:-:S04]  /*2200*/  VOTEU.ANY UP1, P0 ;  /* 0x0000000000ff7886 */ /* 0x000fc80000020100 */
[----:B------:R-:W-:Y:S02]  /*2210*/  @UP0 UMOV UR4, UR4 ;  /* 0x0000000400040c82 */ /* 0x000fe40008000000 */
[----:B------:R2:W-:Y:S01]  /*2220*/  @UP1 UTCBAR [UR4], URZ ;  /* 0x000000ff040013e9 */ /* 0x0005e200080000ff */
[----:B------:R-:W-:Y:S06]  /*2230*/  BAR.SYNC.DEFER_BLOCKING 0x0 ;  /* 0x0000000000007b1d */ /* 0x000fec0000010000 */
[----:B------:R-:W4:Y:S02]  /*2240*/  SYNCS.PHASECHK.TRANS64.TRYWAIT P0, [UR18+0x14020], R3 ;  /* 0x01402003ff0075a7 */ /* 0x000f240008001112 */
[----:B--2-4-:R-:W-:Y:S05]  /*2250*/  @!P0 BRA `(.L_x_65) ;  /* 0x0000000c00088947 */ /* 0x014fea0003800000 */
.L_x_81:
[----:B------:R-:W-:Y:S02]  /*2260*/  UIADD3 UR17, UPT, UPT, UR17, 0x1, URZ ;  /* 0x0000000111117890 */ /* 0x000fe4000fffe0ff */
[----:B------:R-:W-:Y:S02]  /*2270*/  UIADD3 UR10, UPT, UPT, UR10, 0x40, URZ ;  /* 0x000000400a0a7890 */ /* 0x000fe4000fffe0ff */
[----:B------:R-:W-:-:S04]  /*2280*/  UISETP.NE.U32.AND UP0, UPT, UR17, 0x4, UPT ;  /* 0x000000041100788c */ /* 0x000fc8000bf05070 */
[----:B------:R-:W-:Y:S02]  /*2290*/  USEL UR17, UR17, URZ, UP0 ;  /* 0x000000ff11117287 */ /* 0x000fe40008000000 */
[----:B------:R-:W-:Y:S02]  /*22a0*/  USEL UR4, URZ, 0x1, UP0 ;  /* 0x00000001ff047887 */ /* 0x000fe40008000000 */
[----:B-1----:R-:W-:-:S04]  /*22b0*/  UISETP.GE.AND UP0, UPT, UR10, UR19, UPT ;  /* 0x000000130a00728c */ /* 0x002fc8000bf06270 */
[----:B------:R-:W-:-:S05]  /*22c0*/  LOP3.LUT R2, R2, UR4, RZ, 0x3c, !PT ;  /* 0x0000000402027c12 */ /* 0x000fca000f8e3cff */
[----:B------:R-:W-:Y:S05]  /*22d0*/  BRA.U !UP0, `(.L_x_66) ;  /* 0xfffffff908e07547 */ /* 0x000fea000b83ffff */
.L_x_59:
[----:B--2-4-:R-:W-:Y:S06]  /*22e0*/  BAR.SYNC.DEFER_BLOCKING 0x0 ;  /* 0x0000000000007b1d */ /* 0x014fec0000010000 */
[----:B------:R-:W-:Y:S04]  /*22f0*/  BSSY.RECONVERGENT B3, `(.L_x_67) ;  /* 0x0000004000037945 */ /* 0x000fe80003800200 */
[----:B------:R-:W-:Y:S05]  /*2300*/  @P3 BRA `(.L_x_68) ;  /* 0x0000000000083947 */ /* 0x000fea0003800000 */
[----:B------:R-:W1:Y:S02]  /*2310*/  SYNCS.CCTL.IV [UR12+0x14000] ;  /* 0x01400000ff0079b1 */ /* 0x000e64000800000c */
[----:B-1----:R-:W1:Y:S02]  /*2320*/  SYNCS.CCTL.IV [UR12+0x14020] ;  /* 0x01402000ff0079b1 */ /* 0x002e64000800000c */
.L_x_68:
[----:B------:R-:W-:Y:S05]  /*2330*/  BSYNC.RECONVERGENT B3 ;  /* 0x0000000000037941 */ /* 0x000fea0003800200 */
.L_x_67:
[----:B-1----:R-:W-:Y:S06]  /*2340*/  BAR.SYNC.DEFER_BLOCKING 0x0 ;  /* 0x0000000000007b1d */ /* 0x002fec0000010000 */
[----:B------:R-:W-:Y:S04]  /*2350*/  BSSY.RECONVERGENT B3, `(.L_x_69) ;  /* 0x0000004000037945 */ /* 0x000fe80003800200 */
[----:B------:R-:W-:Y:S05]  /*2360*/  @P3 BRA `(.L_x_70) ;  /* 0x0000000000083947 */ /* 0x000fea0003800000 */
[----:B------:R-:W1:Y:S02]  /*2370*/  SYNCS.CCTL.IV [UR12+0x14008] ;  /* 0x01400800ff0079b1 */ /* 0x000e64000800000c */
[----:B-1----:R-:W1:Y:S02]  /*2380*/  SYNCS.CCTL.IV [UR12+0x14028] ;  /* 0x01402800ff0079b1 */ /* 0x002e64000800000c */
.L_x_70:
[----:B------:R-:W-:Y:S05]  /*2390*/  BSYNC.RECONVERGENT B3 ;  /* 0x0000000000037941 */ /* 0x000fea0003800200 */
.L_x_69:
[----:B-1----:R-:W-:Y:S06]  /*23a0*/  BAR.SYNC.DEFER_BLOCKING 0x0 ;  /* 0x0000000000007b1d */ /* 0x002fec0000010000 */
[----:B------:R-:W-:Y:S04]  /*23b0*/  BSSY.RECONVERGENT B3, `(.L_x_71) ;  /* 0x0000004000037945 */ /* 0x000fe80003800200 */
[----:B------:R-:W-:Y:S05]  /*23c0*/  @P3 BRA `(.L_x_72) ;  /* 0x0000000000083947 */ /* 0x000fea0003800000 */
[----:B------:R-:W1:Y:S02]  /*23d0*/  SYNCS.CCTL.IV [UR12+0x14010] ;  /* 0x01401000ff0079b1 */ /* 0x000e64000800000c */
[----:B-1----:R-:W1:Y:S02]  /*23e0*/  SYNCS.CCTL.IV [UR12+0x14030] ;  /* 0x01403000ff0079b1 */ /* 0x002e64000800000c */
.L_x_72:
[----:B------:R-:W-:Y:S05]  /*23f0*/  BSYNC.RECONVERGENT B3 ;  /* 0x0000000000037941 */ /* 0x000fea0003800200 */
.L_x_71:
[----:B-1----:R-:W-:Y:S06]  /*2400*/  BAR.SYNC.DEFER_BLOCKING 0x0 ;  /* 0x0000000000007b1d */ /* 0x002fec0000010000 */
[----:B------:R-:W-:Y:S04]  /*2410*/  BSSY.RECONVERGENT B3, `(.L_x_73) ;  /* 0x0000004000037945 */ /* 0x000fe80003800200 */
[----:B------:R-:W-:Y:S05]  /*2420*/  @P3 BRA `(.L_x_74) ;  /* 0x0000000000083947 */ /* 0x000fea0003800000 */
[----:B------:R-:W1:Y:S02]  /*2430*/  SYNCS.CCTL.IV [UR12+0x14018] ;  /* 0x01401800ff0079b1 */ /* 0x000e64000800000c */
[----:B-1----:R-:W1:Y:S02]  /*2440*/  SYNCS.CCTL.IV [UR12+0x14038] ;  /* 0x01403800ff0079b1 */ /* 0x002e64000800000c */
.L_x_74:
[----:B------:R-:W-:Y:S05]  /*2450*/  BSYNC.RECONVERGENT B3 ;  /* 0x0000000000037941 */ /* 0x000fea0003800200 */
.L_x_73:
[----:B------:R-:W-:Y:S01]  /*2460*/  USHF.L.U32 UR4, UR13, 0x15, URZ ;  /* 0x000000150d047899 */ /* 0x000fe200080006ff */
[C---:B------:R-:W-:Y:S01]  /*2470*/  IMAD.SHL.U32 R2, R0.reuse, 0x40, RZ ;  /* 0x0000004000027824 */ /* 0x040fe200078e00ff */
[----:B------:R-:W-:Y:S01]  /*2480*/  ELECT P0, URZ, PT ;  /* 0x0000000000ff782f */ /* 0x000fe20003800000 */
[C---:B------:R-:W-:Y:S01]  /*2490*/  IMAD.SHL.U32 R133, R0.reuse, 0x80, RZ ;  /* 0x0000008000857824 */ /* 0x040fe200078e00ff */
[----:B------:R-:W-:Y:S01]  /*24a0*/  ULOP3.LUT UR4, UR4, 0x600000, URZ, 0xc0, !UPT ;  /* 0x0060000004047892 */ /* 0x000fe2000f8ec0ff */
[----:B------:R-:W-:Y:S01]  /*24b0*/  IMAD.SHL.U32 R3, R0, 0x10, RZ ;  /* 0x0000001000037824 */ /* 0x000fe200078e00ff */
[----:B------:R-:W-:Y:S01]  /*24c0*/  LOP3.LUT R2, R2, 0x1800, RZ, 0xc0, !PT ;  /* 0x0000180002027812 */ /* 0x000fe200078ec0ff */
[----:B------:R-:W-:Y:S01]  /*24d0*/  IMAD.SHL.U32 R0, R0, 0x200, RZ ;  /* 0x0000020000007824 */ /* 0x000fe200078e00ff */
[----:B------:R-:W-:Y:S01]  /*24e0*/  UIADD3 UR4, UPT, UPT, UR24, UR4, URZ ;  /* 0x0000000418047290 */ /* 0x000fe2000fffe0ff */
[----:B------:R-:W-:Y:S01]  /*24f0*/  LOP3.LUT R133, R133, 0x780, RZ, 0xc0, !PT ;  /* 0x0000078085857812 */ /* 0x000fe200078ec0ff */
[----:B------:R-:W-:Y:S01]  /*2500*/  ULOP3.LUT UR13, UR13, 0x1, URZ, 0xc0, !UPT ;  /* 0x000000010d0d7892 */ /* 0x000fe2000f8ec0ff */
[----:B------:R-:W-:Y:S01]  /*2510*/  LOP3.LUT R2, R2, 0x70, R3, 0xf8, !PT ;  /* 0x0000007002027812 */ /* 0x000fe200078ef803 */
[----:B------:R-:W-:Y:S01]  /*2520*/  UMOV UR6, UR11 ;  /* 0x0000000b00067c82 */ /* 0x000fe20008000000 */
[----:B------:R-:W-:Y:S01]  /*2530*/  LOP3.LUT R133, R133, 0x2000, R0, 0xf8, !PT ;  /* 0x0000200085857812 */ /* 0x000fe200078ef800 */
[----:B------:R-:W-:Y:S01]  /*2540*/  ULEA UR5, UR13, UR16, 0x7 ;  /* 0x000000100d057291 */ /* 0x000fe2000f8e38ff */
[----:B------:R-:W-:-:S02]  /*2550*/  ISETP.LT.U32.AND P0, PT, R132, 0x40, P0 ;  /* 0x000000408400780c */ /* 0x000fc40000701070 */
[----:B---3--:R-:W-:Y:S01]  /*2560*/  LDTM.16dp32bit_t0_t15.x128 R4, tmem[UR4] ;  /* 0x00000004000479ee */ /* 0x008fe20008b80000 */
[----:B------:R-:W2:Y:S01]  /*2570*/  LDTM.16dp32bit_t16_t31.x128 R4, tmem[UR4+0x80] ;  /* 0x00008004000479ee */ /* 0x000ea20008ba0000 */
[----:B------:R-:W-:Y:S01]  /*2580*/  LOP3.LUT R0, R133, R2, RZ, 0xfc, !PT ;  /* 0x0000000285007212 */ /* 0x000fe200078efcff */
[----:B------:R-:W-:Y:S01]  /*2590*/  NOP ;  /* 0x0000000000007918 */ /* 0x000fe20000000000 */
[----:B------:R-:W-:Y:S02]  /*25a0*/  ULEA UR4, UR13, UR12, 0xd ;  /* 0x0000000c0d047291 */ /* 0x000fe4000f8e68ff */
[C---:B------:R-:W-:Y:S02]  /*25b0*/  LOP3.LUT R2, R0.reuse, 0x10, RZ, 0x3c, !PT ;  /* 0x0000001000027812 */ /* 0x040fe400078e3cff */
[----:B------:R-:W-:-:S03]  /*25c0*/  LOP3.LUT R3, R0, 0x20, RZ, 0x3c, !PT ;  /* 0x0000002000037812 */ /* 0x000fc600078e3cff */
[----:B--2---:R-:W-:Y:S01]  /*25d0*/  VOTEU.ANY UP1, P0 ;  /* 0x0000000000ff7886 */ /* 0x004fe20000020100 */
[----:B------:R-:W-:Y:S01]  /*25e0*/  VOTEU.ANY UP0, P0 ;  /* 0x0000000000ff7886 */ /* 0x000fe20000000100 */
[----:B------:R-:W-:Y:S02]  /*25f0*/  F2FP.SATFINITE.E4M3.F32.PACK_AB_MERGE_C R6, R7, R6, RZ ;  /* 0x000000060706723e */ /* 0x000fe400048070ff */
[----:B------:R-:W-:Y:S02]  /*2600*/  F2FP.SATFINITE.E4M3.F32.PACK_AB_MERGE_C R10, R11, R10, RZ ;  /* 0x0000000a0b0a723e */ /* 0x000fe400048070ff */
[----:B------:R-:W-:Y:S02]  /*2610*/  F2FP.SATFINITE.E4M3.F32.PACK_AB_MERGE_C R14, R15, R14, RZ ;  /* 0x0000000e0f0e723e */ /* 0x000fe400048070ff */
[----:B------:R-:W-:Y:S02]  /*2620*/  F2FP.SATFINITE.E4M3.F32.PACK_AB_MERGE_C R7, R19, R18, RZ ;  /* 0x000000121307723e */ /* 0x000fe400048070ff */
[----:B------:R-:W-:-:S02]  /*2630*/  F2FP.SATFINITE.E4M3.F32.PACK_AB_MERGE_C R22, R23, R22, RZ ;  /* 0x000000161716723e */ /* 0x000fc400048070ff */
[----:B------:R-:W-:Y:S02]  /*2640*/  F2FP.SATFINITE.E4M3.F32.PACK_AB_MERGE_C R26, R27, R26, RZ ;  /* 0x0000001a1b1a723e */ /* 0x000fe400048070ff */
        /* <DEDUP_REMOVED lines=11> */
[----:B------:R-:W-:Y:S02]  /*2700*/  F2FP.SATFINITE.E4M3.F32.PACK_AB_MERGE_C R4, R5, R4, R6 ;  /* 0x000000040504723e */ /* 0x000fe40004807006 */
[----:B------:R-:W-:Y:S02]  /*2710*/  F2FP.SATFINITE.E4M3.F32.PACK_AB_MERGE_C R74, R75, R74, RZ ;  /* 0x0000004a4b4a723e */ /* 0x000fe400048070ff */
[----:B------:R-:W-:Y:S02]  /*2720*/  F2FP.SATFINITE.E4M3.F32.PACK_AB_MERGE_C R78, R79, R78, RZ ;  /* 0x0000004e4f4e723e */ /* 0x000fe400048070ff */
[----:B------:R-:W-:Y:S02]  /*2730*/  F2FP.SATFINITE.E4M3.F32.PACK_AB_MERGE_C R71, R83, R82, RZ ;  /* 0x000000525347723e */ /* 0x000fe400048070ff */
[----:B------:R-:W-:Y:S02]  /*2740*/  F2FP.SATFINITE.E4M3.F32.PACK_AB_MERGE_C R86, R87, R86, RZ ;  /* 0x000000565756723e */ /* 0x000fe400048070ff */
[----:B------:R-:W-:-:S02]  /*2750*/  F2FP.SATFINITE.E4M3.F32.PACK_AB_MERGE_C R5, R9, R8, R10 ;  /* 0x000000080905723e */ /* 0x000fc4000480700a */
[----:B------:R-:W-:Y:S02]  /*2760*/  F2FP.SATFINITE.E4M3.F32.PACK_AB_MERGE_C R6, R13, R12, R14 ;  /* 0x0000000c0d06723e */ /* 0x000fe4000480700e */
[----:B------:R-:W-:Y:S02]  /*2770*/  F2FP.SATFINITE.E4M3.F32.PACK_AB_MERGE_C R7, R17, R16, R7 ;  /* 0x000000101107723e */ /* 0x000fe40004807007 */
[----:B------:R-:W-:Y:S02]  /*2780*/  F2FP.SATFINITE.E4M3.F32.PACK_AB_MERGE_C R20, R21, R20, R22 ;  /* 0x000000141514723e */ /* 0x000fe40004807016 */
[----:B------:R-:W-:Y:S01]  /*2790*/  F2FP.SATFINITE.E4M3.F32.PACK_AB_MERGE_C R90, R91, R90, RZ ;  /* 0x0000005a5b5a723e */ /* 0x000fe200048070ff */
[----:B-1----:R1:W-:Y:S01]  /*27a0*/  STS.128 [R0+UR12], R4 ;  /* 0x0000000400007988 */ /* 0x0023e20008000c0c */
[----:B------:R-:W-:Y:S02]  /*27b0*/  F2FP.SATFINITE.E4M3.F32.PACK_AB_MERGE_C R94, R95, R94, RZ ;  /* 0x0000005e5f5e723e */ /* 0x000fe400048070ff */
[----:B------:R-:W-:-:S02]  /*27c0*/  F2FP.SATFINITE.E4M3.F32.PACK_AB_MERGE_C R98, R99, R98, RZ ;  /* 0x000000626362723e */ /* 0x000fc400048070ff */
[----:B------:R-:W-:Y:S02]  /*27d0*/  F2FP.SATFINITE.E4M3.F32.PACK_AB_MERGE_C R102, R103, R102, RZ ;  /* 0x000000666766723e */ /* 0x000fe400048070ff */
[----:B------:R-:W-:Y:S02]  /*27e0*/  F2FP.SATFINITE.E4M3.F32.PACK_AB_MERGE_C R21, R25, R24, R26 ;  /* 0x000000181915723e */ /* 0x000fe4000480701a */
[----:B------:R-:W-:Y:S02]  /*27f0*/  F2FP.SATFINITE.E4M3.F32.PACK_AB_MERGE_C R22, R29, R28, R30 ;  /* 0x0000001c1d16723e */ /* 0x000fe4000480701e */
[----:B------:R-:W-:Y:S02]  /*2800*/  F2FP.SATFINITE.E4M3.F32.PACK_AB_MERGE_C R23, R33, R32, R23 ;  /* 0x000000202117723e */ /* 0x000fe40004807017 */
[----:B------:R-:W-:Y:S02]  /*2810*/  F2FP.SATFINITE.E4M3.F32.PACK_AB_MERGE_C R36, R37, R36, R38 ;  /* 0x000000242524723e */ /* 0x000fe40004807026 */
[----:B------:R-:W-:Y:S01]  /*2820*/  F2FP.SATFINITE.E4M3.F32.PACK_AB_MERGE_C R106, R107, R106, RZ ;  /* 0x0000006a6b6a723e */ /* 0x000fe200048070ff */
[----:B------:R1:W-:Y:S01]  /*2830*/  STS.128 [R2+UR12], R20 ;  /* 0x0000001402007988 */ /* 0x0003e20008000c0c */
[----:B------:R-:W-:-:S02]  /*2840*/  F2FP.SATFINITE.E4M3.F32.PACK_AB_MERGE_C R110, R111, R110, RZ ;  /* 0x0000006e6f6e723e */ /* 0x000fc400048070ff */
[----:B------:R-:W-:Y:S02]  /*2850*/  F2FP.SATFINITE.E4M3.F32.PACK_AB_MERGE_C R114, R115, R114, RZ ;  /* 0x000000727372723e */ /* 0x000fe400048070ff */
[----:B------:R-:W-:Y:S02]  /*2860*/  F2FP.SATFINITE.E4M3.F32.PACK_AB_MERGE_C R118, R119, R118, RZ ;  /* 0x000000767776723e */ /* 0x000fe400048070ff */
[----:B------:R-:W-:Y:S02]  /*2870*/  F2FP.SATFINITE.E4M3.F32.PACK_AB_MERGE_C R37, R41, R40, R42 ;  /* 0x000000282925723e */ /* 0x000fe4000480702a */
[----:B------:R-:W-:Y:S02]  /*2880*/  F2FP.SATFINITE.E4M3.F32.PACK_AB_MERGE_C R38, R45, R44, R46 ;  /* 0x0000002c2d26723e */ /* 0x000fe4000480702e */
[----:B------:R-:W-:Y:S02]  /*2890*/  F2FP.SATFINITE.E4M3.F32.PACK_AB_MERGE_C R39, R49, R48, R39 ;  /* 0x000000303127723e */ /* 0x000fe40004807027 */
[----:B------:R-:W-:-:S02]  /*28a0*/  F2FP.SATFINITE.E4M3.F32.PACK_AB_MERGE_C R52, R53, R52, R54 ;  /* 0x000000343534723e */ /* 0x000fc40004807036 */
[----:B------:R-:W-:Y:S01]  /*28b0*/  F2FP.SATFINITE.E4M3.F32.PACK_AB_MERGE_C R122, R123, R122, RZ ;  /* 0x0000007a7b7a723e */ /* 0x000fe200048070ff */
[----:B------:R1:W-:Y:S01]  /*28c0*/  STS.128 [R3+UR12], R36 ;  /* 0x0000002403007988 */ /* 0x0003e20008000c0c */
[----:B------:R-:W-:Y:S02]  /*28d0*/  F2FP.SATFINITE.E4M3.F32.PACK_AB_MERGE_C R126, R127, R126, RZ ;  /* 0x0000007e7f7e723e */ /* 0x000fe400048070ff */
[----:B------:R-:W-:Y:S02]  /*28e0*/  F2FP.SATFINITE.E4M3.F32.PACK_AB_MERGE_C R130, R131, R130, RZ ;  /* 0x000000828382723e */ /* 0x000fe400048070ff */
[----:B------:R-:W-:Y:S02]  /*28f0*/  F2FP.SATFINITE.E4M3.F32.PACK_AB_MERGE_C R53, R57, R56, R58 ;  /* 0x000000383935723e */ /* 0x000fe4000480703a */
[----:B------:R-:W-:Y:S02]  /*2900*/  F2FP.SATFINITE.E4M3.F32.PACK_AB_MERGE_C R54, R61, R60, R62 ;  /* 0x0000003c3d36723e */ /* 0x000fe4000480703e */
[----:B------:R-:W-:-:S02]  /*2910*/  F2FP.SATFINITE.E4M3.F32.PACK_AB_MERGE_C R55, R65, R64, R55 ;  /* 0x000000404137723e */ /* 0x000fc40004807037 */
[----:B------:R-:W-:Y:S02]  /*2920*/  F2FP.SATFINITE.E4M3.F32.PACK_AB_MERGE_C R68, R69, R68, R70 ;  /* 0x000000444544723e */ /* 0x000fe40004807046 */
[----:B------:R-:W-:Y:S02]  /*2930*/  LOP3.LUT R8, R0, 0x30, RZ, 0x3c, !PT ;  /* 0x0000003000087812 */ /* 0x000fe400078e3cff */
[----:B------:R-:W-:Y:S02]  /*2940*/  F2FP.SATFINITE.E4M3.F32.PACK_AB_MERGE_C R69, R73, R72, R74 ;  /* 0x000000484945723e */ /* 0x000fe4000480704a */
[----:B------:R-:W-:Y:S01]  /*2950*/  F2FP.SATFINITE.E4M3.F32.PACK_AB_MERGE_C R70, R77, R76, R78 ;  /* 0x0000004c4d46723e */ /* 0x000fe2000480704e */
[----:B------:R1:W-:Y:S01]  /*2960*/  STS.128 [R8+UR12], R52 ;  /* 0x0000003408007988 */ /* 0x0003e20008000c0c */
[----:B------:R-:W-:Y:S02]  /*2970*/  F2FP.SATFINITE.E4M3.F32.PACK_AB_MERGE_C R71, R81, R80, R71 ;  /* 0x000000505147723e */ /* 0x000fe40004807047 */
[----:B------:R-:W-:-:S02]  /*2980*/  F2FP.SATFINITE.E4M3.F32.PACK_AB_MERGE_C R84, R85, R84, R86 ;  /* 0x000000545554723e */ /* 0x000fc40004807056 */
[C---:B------:R-:W-:Y:S02]  /*2990*/  LOP3.LUT R9, R0.reuse, 0x40, RZ, 0x3c, !PT ;  /* 0x0000004000097812 */ /* 0x040fe400078e3cff */
[----:B------:R-:W-:Y:S02]  /*29a0*/  F2FP.SATFINITE.E4M3.F32.PACK_AB_MERGE_C R85, R89, R88, R90 ;  /* 0x000000585955723e */ /* 0x000fe4000480705a */
[----:B------:R-:W-:Y:S01]  /*29b0*/  F2FP.SATFINITE.E4M3.F32.PACK_AB_MERGE_C R86, R93, R92, R94 ;  /* 0x0000005c5d56723e */ /* 0x000fe2000480705e */
[----:B------:R1:W-:Y:S01]  /*29c0*/  STS.128 [R9+UR12], R68 ;  /* 0x0000004409007988 */ /* 0x0003e20008000c0c */
[----:B------:R-:W-:Y:S02]  /*29d0*/  F2FP.SATFINITE.E4M3.F32.PACK_AB_MERGE_C R87, R97, R96, R98 ;  /* 0x000000606157723e */ /* 0x000fe40004807062 */
[----:B------:R-:W-:Y:S02]  /*29e0*/  F2FP.SATFINITE.E4M3.F32.PACK_AB_MERGE_C R100, R101, R100, R102 ;  /* 0x000000646564723e */ /* 0x000fe40004807066 */
[----:B------:R-:W-:-:S02]  /*29f0*/  LOP3.LUT R10, R0, 0x50, RZ, 0x3c, !PT ;  /* 0x00000050000a7812 */ /* 0x000fc400078e3cff */
[----:B------:R-:W-:Y:S02]  /*2a00*/  F2FP.SATFINITE.E4M3.F32.PACK_AB_MERGE_C R101, R105, R104, R106 ;  /* 0x000000686965723e */ /* 0x000fe4000480706a */
[----:B------:R-:W-:Y:S01]  /*2a10*/  F2FP.SATFINITE.E4M3.F32.PACK_AB_MERGE_C R102, R109, R108, R110 ;  /* 0x0000006c6d66723e */ /* 0x000fe2000480706e */
[----:B------:R1:W-:Y:S01]  /*2a20*/  STS.128 [R10+UR12], R84 ;  /* 0x000000540a007988 */ /* 0x0003e20008000c0c */
[----:B------:R-:W-:Y:S02]  /*2a30*/  F2FP.SATFINITE.E4M3.F32.PACK_AB_MERGE_C R103, R113, R112, R114 ;  /* 0x000000707167723e */ /* 0x000fe40004807072 */
[----:B------:R-:W-:Y:S02]  /*2a40*/  F2FP.SATFINITE.E4M3.F32.PACK_AB_MERGE_C R116, R117, R116, R118 ;  /* 0x000000747574723e */ /* 0x000fe40004807076 */
[----:B------:R-:W-:Y:S02]  /*2a50*/  LOP3.LUT R11, R0, 0x60, RZ, 0x3c, !PT ;  /* 0x00000060000b7812 */ /* 0x000fe400078e3cff */
[----:B------:R-:W-:-:S02]  /*2a60*/  F2FP.SATFINITE.E4M3.F32.PACK_AB_MERGE_C R117, R121, R120, R122 ;  /* 0x000000787975723e */ /* 0x000fc4000480707a */
[----:B------:R-:W-:Y:S01]  /*2a70*/  F2FP.SATFINITE.E4M3.F32.PACK_AB_MERGE_C R118, R125, R124, R126 ;  /* 0x0000007c7d76723e */ /* 0x000fe2000480707e */
[----:B------:R1:W-:Y:S01]  /*2a80*/  STS.128 [R11+UR12], R100 ;  /* 0x000000640b007988 */ /* 0x0003e20008000c0c */
[----:B------:R-:W-:Y:S02]  /*2a90*/  F2FP.SATFINITE.E4M3.F32.PACK_AB_MERGE_C R119, R129, R128, R130 ;  /* 0x000000808177723e */ /* 0x000fe40004807082 */
[----:B------:R-:W-:-:S05]  /*2aa0*/  LOP3.LUT R12, R0, 0x70, RZ, 0x3c, !PT ;  /* 0x00000070000c7812 */ /* 0x000fca00078e3cff */
[----:B------:R1:W-:Y:S01]  /*2ab0*/  STS.128 [R12+UR12], R116 ;  /* 0x000000740c007988 */ /* 0x0003e20008000c0c */
[----:B------:R2:W-:Y:S06]  /*2ac0*/  MEMBAR.ALL.CTA ;  /* 0x0000000000007992 */ /* 0x0005ec0000008000 */
[----:B--2---:R-:W2:Y:S02]  /*2ad0*/  FENCE.VIEW.ASYNC.S ;  /* 0x00000000000073c6 */ /* 0x004ea40000000000 */
[----:B--2---:R-:W-:Y:S06]  /*2ae0*/  BAR.SYNC.DEFER_BLOCKING 0x0 ;  /* 0x0000000000007b1d */ /* 0x004fec0000010000 */
[----:B------:R1:W-:Y:S01]  /*2af0*/  @UP1 UTMASTG.2D [UR4], [UR14] ;  /* 0x000000040e0013b5 */ /* 0x0003e20008008000 */
[----:B------:R0:W-:Y:S01]  /*2b00*/  UTMACMDFLUSH ;  /* 0x00000000000079b7 */ /* 0x0001e20000000000 */
[----:B------:R-:W-:-:S04]  /*2b10*/  DEPBAR.LE SB0, 0x0 ;  /* 0x000080000000791a */ /* 0x000fc80000000000 */
[----:B------:R-:W-:Y:S08]  /*2b20*/  BAR.SYNC.DEFER_BLOCKING 0x0 ;  /* 0x0000000000007b1d */ /* 0x000ff00000010000 */
[----:B------:R-:W-:Y:S06]  /*2b30*/  BAR.SYNC.DEFER_BLOCKING 0x0 ;  /* 0x0000000000007b1d */ /* 0x000fec0000010000 */
[----:B-1----:R-:W-:Y:S05]  /*2b40*/  @P2 BRA `(.L_x_75) ;  /* 0x0000000000a02947 */ /* 0x002fea0003800000 */
[----:B------:R-:W1:Y:S01]  /*2b50*/  S2UR UR5, SR_CgaCtaId ;  /* 0x00000000000579c3 */ /* 0x000e620000008800 */
[----:B------:R-:W-:Y:S01]  /*2b60*/  NOP ;  /* 0x0000000000007918 */ /* 0x000fe20000000000 */
[----:B------:R-:W-:Y:S01]  /*2b70*/  UMOV UR4, 0x50 ;  /* 0x0000005000047882 */ /* 0x000fe20000000000 */
[----:B------:R-:W-:Y:S02]  /*2b80*/  IMAD.U32 R0, RZ, RZ, UR24 ;  /* 0x00000018ff007e24 */ /* 0x000fe4000f8e00ff */
[----:B------:R-:W-:Y:S02]  /*2b90*/  IMAD.MOV.U32 R3, RZ, RZ, 0xff ;  /* 0x000000ffff037424 */ /* 0x000fe400078e00ff */
[----:B------:R-:W-:Y:S01]  /*2ba0*/  IMAD.MOV.U32 R7, RZ, RZ, 0x1 ;  /* 0x00000001ff077424 */ /* 0x000fe200078e00ff */
[----:B------:R-:W-:-:S04]  /*2bb0*/  LOP3.LUT R0, R0, 0xffff, RZ, 0xc0, !PT ;  /* 0x0000ffff00007812 */ /* 0x000fc800078ec0ff */
[----:B------:R-:W-:-:S05]  /*2bc0*/  SHF.R.U32.HI R0, RZ, 0x5, R0 ;  /* 0x00000005ff007819 */ /* 0x000fca0000011600 */
[----:B------:R-:W-:Y:S01]  /*2bd0*/  VIADD R2, R0, 0x10 ;  /* 0x0000001000027836 */ /* 0x000fe20000000000 */
[----:B------:R-:W-:Y:S01]  /*2be0*/  SHF.L.U32 R0, R3, R0, RZ ;  /* 0x0000000003007219 */ /* 0x000fe200000006ff */
[----:B-1----:R-:W-:-:S03]  /*2bf0*/  ULEA UR6, UR5, UR4, 0x18 ;  /* 0x0000000405067291 */ /* 0x002fc6000f8ec0ff */
[----:B------:R-:W-:-:S04]  /*2c00*/  SHF.L.U32 R3, R7, R2, RZ ;  /* 0x0000000207037219 */ /* 0x000fc800000006ff */
[----:B------:R-:W-:Y:S02]  /*2c10*/  LOP3.LUT R0, R3, R0, RZ, 0xfc, !PT ;  /* 0x0000000003007212 */ /* 0x000fe400078efcff */
[----:B------:R-:W1:Y:S02]  /*2c20*/  LDS R5, [UR6] ;  /* 0x00000006ff057984 */ /* 0x000e640008000800 */
[C---:B------:R-:W-:Y:S02]  /*2c30*/  LOP3.LUT R2, R0.reuse, 0xffff, RZ, 0xc0, !PT ;  /* 0x0000ffff00027812 */ /* 0x040fe400078ec0ff */
[----:B-1----:R-:W-:-:S04]  /*2c40*/  LOP3.LUT R3, R0, 0xffff, R5, 0x80, !PT ;  /* 0x0000ffff00037812 */ /* 0x002fc800078e8005 */
[----:B------:R-:W-:-:S13]  /*2c50*/  ISETP.NE.AND P0, PT, R3, R2, PT ;  /* 0x000000020300720c */ /* 0x000fda0003f05270 */
[----:B------:R-:W-:Y:S05]  /*2c60*/  @P0 BRA `(.L_x_76) ;  /* 0x0000000000500947 */ /* 0x000fea0003800000 */
[----:B------:R-:W-:Y:S02]  /*2c70*/  SHF.R.U32.HI R5, RZ, 0x10, R5 ;  /* 0x00000010ff057819 */ /* 0x000fe40000011605 */
[----:B------:R-:W-:-:S04]  /*2c80*/  SHF.R.U32.HI R2, RZ, 0x10, R0 ;  /* 0x00000010ff027819 */ /* 0x000fc80000011600 */
[----:B------:R-:W-:-:S04]  /*2c90*/  LOP3.LUT R5, R5, R2, RZ, 0xc0, !PT ;  /* 0x0000000205057212 */ /* 0x000fc800078ec0ff */
[----:B------:R-:W-:-:S13]  /*2ca0*/  ISETP.NE.AND P0, PT, R5, R2, PT ;  /* 0x000000020500720c */ /* 0x000fda0003f05270 */
[----:B------:R-:W-:Y:S05]  /*2cb0*/  @P0 BRA `(.L_x_77) ;  /* 0x0000000000300947 */ /* 0x000fea0003800000 */
[----:B------:R-:W-:Y:S01]  /*2cc0*/  R2UR UR4, R0 ;  /* 0x00000000000472ca */ /* 0x000fe200000e0000 */
[----:B------:R-:W-:Y:S01]  /*2cd0*/  VOTEU.ANY UR5, UPT, PT ;  /* 0x0000000000057886 */ /* 0x000fe200038e0100 */
[----:B------:R-:W1:Y:S01]  /*2ce0*/  S2R R0, SR_LANEID ;  /* 0x0000000000007919 */ /* 0x000e620000000000 */
[----:B------:R-:W-:-:S10]  /*2cf0*/  UFLO.U32 UR5, UR5 ;  /* 0x00000005000572bd */ /* 0x000fd400080e0000 */
[----:B------:R-:W-:-:S06]  /*2d00*/  ULOP3.LUT UR4, URZ, UR4, URZ, 0x33, !UPT ;  /* 0x00000004ff047292 */ /* 0x000fcc000f8e33ff */
[----:B------:R-:W-:-:S04]  /*2d10*/  IMAD.U32 R2, RZ, RZ, UR4 ;  /* 0x00000004ff027e24 */ /* 0x000fc8000f8e00ff */
[----:B------:R-:W2:Y:S02]  /*2d20*/  REDUX UR7, R2 ;  /* 0x00000000020773c4 */ /* 0x000ea40000000000 */
[----:B------:R3:W-:Y:S01]  /*2d30*/  UTCATOMSWS.AND URZ, UR4 ;  /* 0x0000000400ff79e3 */ /* 0x0007e20008000000 */
[----:B-1----:R-:W-:Y:S01]  /*2d40*/  ISETP.EQ.U32.AND P0, PT, R0, UR5, PT ;  /* 0x0000000500007c0c */ /* 0x002fe2000bf02070 */
[----:B--2---:R-:W-:-:S12]  /*2d50*/  IMAD.U32 R0, RZ, RZ, UR7 ;  /* 0x00000007ff007e24 */ /* 0x004fd8000f8e00ff */
[----:B------:R3:W-:Y:S01]  /*2d60*/  @P0 ATOMS.AND RZ, [UR6], R0 ;  /* 0x00000000ffff098c */ /* 0x0007e2000a800006 */
[----:B------:R-:W-:Y:S05]  /*2d70*/  BRA `(.L_x_75) ;  /* 0x0000000000147947 */ /* 0x000fea0003800000 */
.L_x_77:
[----:B------:R-:W-:-:S07]  /*2d80*/  MOV R2, 0x2da0 ;  /* 0x00002da000027802 */ /* 0x000fce0000000f00 */
[----:B------:R-:W-:Y:S05]  /*2d90*/  CALL.REL.NOINC `($__internal_0_$__cuda_sm10x_tcgen05_guardrail_trap_col_being_dealloced_not_returned_by_alloc) ;  /* 0x0000000000447944 */ /* 0x000fea0003c00000 */
[----:B------:R-:W-:Y:S05]  /*2da0*/  BRA `(.L_x_75) ;  /* 0x0000000000087947 */ /* 0x000fea0003800000 */
.L_x_76:
[----:B------:R-:W-:-:S07]  /*2db0*/  MOV R2, 0x2dd0 ;  /* 0x00002dd000027802 */ /* 0x000fce0000000f00 */
[----:B------:R-:W-:Y:S05]  /*2dc0*/  CALL.REL.NOINC `($__internal_2_$__cuda_sm10x_tcgen05_guardrail_trap_unallocated_columns_being_dealloced) ;  /* 0x0000000000507944 */ /* 0x000fea0003c00000 */
.L_x_75:
[----:B------:R-:W-:Y:S01]  /*2dd0*/  NOP ;  /* 0x0000000000007918 */ /* 0x000fe20000000000 */
[----:B---3--:R-:W-:Y:S05]  /*2de0*/  EXIT ;  /* 0x000000000000794d */ /* 0x008fea0003800000 */
.L_x_60:
[----:B------:R-:W1:Y:S02]  /*2df0*/  SYNCS.PHASECHK.TRANS64.TRYWAIT P0, [UR12+0x14000], RZ ;  /* 0x014000ffff0075a7 */ /* 0x000e64000800110c */
[----:B-1----:R-:W-:Y:S05]  /*2e00*/  @!P0 BRA `(.L_x_60) ;  /* 0xfffffffc00f88947 */ /* 0x002fea000383ffff */
[----:B------:R-:W-:Y:S05]  /*2e10*/  BRA `(.L_x_78) ;  /* 0xffffffec00707947 */ /* 0x000fea000383ffff */
.L_x_62:
[----:B------:R-:W1:Y:S02]  /*2e20*/  SYNCS.PHASECHK.TRANS64.TRYWAIT P1, [UR12+0x14020], RZ ;  /* 0x014020ffff0075a7 */ /* 0x000e64000802110c */
[----:B-1----:R-:W-:Y:S05]  /*2e30*/  @!P1 BRA `(.L_x_62) ;  /* 0xfffffffc00f89947 */ /* 0x002fea000383ffff */
[----:B------:R-:W-:Y:S05]  /*2e40*/  BRA `(.L_x_79) ;  /* 0xffffffec00f07947 */ /* 0x000fea000383ffff */
.L_x_63:
[----:B------:R-:W2:Y:S02]  /*2e50*/  SYNCS.PHASECHK.TRANS64.TRYWAIT P0, [UR18+0x14000], R3 ;  /* 0x01400003ff0075a7 */ /* 0x000ea40008001112 */
[----:B--2---:R-:W-:Y:S05]  /*2e60*/  @!P0 BRA `(.L_x_63) ;  /* 0xfffffffc00f88947 */ /* 0x004fea000383ffff */
[----:B------:R-:W-:Y:S05]  /*2e70*/  BRA `(.L_x_80) ;  /* 0xfffffff000787947 */ /* 0x000fea000383ffff */
.L_x_65:
[----:B------:R-:W2:Y:S02]  /*2e80*/  SYNCS.PHASECHK.TRANS64.TRYWAIT P0, [UR18+0x14020], R3 ;  /* 0x01402003ff0075a7 */ /* 0x000ea40008001112 */
[----:B--2---:R-:W-:Y:S05]  /*2e90*/  @!P0 BRA `(.L_x_65) ;  /* 0xfffffffc00f88947 */ /* 0x004fea000383ffff */
[----:B------:R-:W-:Y:S05]  /*2ea0*/  BRA `(.L_x_81) ;  /* 0xfffffff000ec7947 */ /* 0x000fea000383ffff */
        .weak           $__internal_0_$__cuda_sm10x_tcgen05_guardrail_trap_col_being_dealloced_not_returned_by_alloc
        .type           $__internal_0_$__cuda_sm10x_tcgen05_guardrail_trap_col_being_dealloced_not_returned_by_alloc,@function
        .size           $__internal_0_$__cuda_sm10x_tcgen05_guardrail_trap_col_being_dealloced_not_returned_by_alloc,($__internal_1_$__cuda_sm10x_tcgen05_guardrail_trap_phase_invalid_during_alloc - $__internal_0_$__cuda_sm10x_tcgen05_guardrail_trap_col_being_dealloced_not_returned_by_alloc)
$__internal_0_$__cuda_sm10x_tcgen05_guardrail_trap_col_being_dealloced_not_returned_by_alloc:
[----:B------:R-:W-:Y:S05]  /*2eb0*/  BPT.TRAP 0x1 ;  /* 0x000000040000795c */ /* 0x000fea0000300000 */
[----:B------:R-:W-:-:S04]  /*2ec0*/  IMAD.MOV.U32 R3, RZ, RZ, 0x0 ;  /* 0x00000000ff037424 */ /* 0x000fc800078e00ff */
[----:B------:R-:W-:Y:S05]  /*2ed0*/  RET.REL.NODEC R2 `(gluon_tcgen05) ;  /* 0xffffffd002487950 */ /* 0x000fea0003c3ffff */
        .weak           $__internal_1_$__cuda_sm10x_tcgen05_guardrail_trap_phase_invalid_during_alloc
        .type           $__internal_1_$__cuda_sm10x_tcgen05_guardrail_trap_phase_invalid_during_alloc,@function
        .size           $__internal_1_$__cuda_sm10x_tcgen05_guardrail_trap_phase_invalid_during_alloc,($__internal_2_$__cuda_sm10x_tcgen05_guardrail_trap_unallocated_columns_being_dealloced - $__internal_1_$__cuda_sm10x_tcgen05_guardrail_trap_phase_invalid_during_alloc)
$__internal_1_$__cuda_sm10x_tcgen05_guardrail_trap_phase_invalid_during_alloc:
[----:B------:R-:W-:Y:S05]  /*2ee0*/  BPT.TRAP 0x1 ;  /* 0x000000040000795c */ /* 0x000fea0000300000 */
[----:B------:R-:W-:-:S04]  /*2ef0*/  IMAD.MOV.U32 R3, RZ, RZ, 0x0 ;  /* 0x00000000ff037424 */ /* 0x000fc800078e00ff */
[----:B------:R-:W-:Y:S05]  /*2f00*/  RET.REL.NODEC R2 `(gluon_tcgen05) ;  /* 0xffffffd0023c7950 */ /* 0x000fea0003c3ffff */
        .weak           $__internal_2_$__cuda_sm10x_tcgen05_guardrail_trap_unallocated_columns_being_dealloced
        .type           $__internal_2_$__cuda_sm10x_tcgen05_guardrail_trap_unallocated_columns_being_dealloced,@function
        .size           $__internal_2_$__cuda_sm10x_tcgen05_guardrail_trap_unallocated_columns_being_dealloced,(.L_x_85 - $__internal_2_$__cuda_sm10x_tcgen05_guardrail_trap_unallocated_columns_being_dealloced)
$__internal_2_$__cuda_sm10x_tcgen05_guardrail_trap_unallocated_columns_being_dealloced:
[----:B------:R-:W-:Y:S05]  /*2f10*/  BPT.TRAP 0x1 ;  /* 0x000000040000795c */ /* 0x000fea0000300000 */
[----:B------:R-:W-:-:S04]  /*2f20*/  IMAD.MOV.U32 R3, RZ, RZ, 0x0 ;  /* 0x00000000ff037424 */ /* 0x000fc800078e00ff */
[----:B------:R-:W-:Y:S05]  /*2f30*/  RET.REL.NODEC R2 `(gluon_tcgen05) ;  /* 0xffffffd002307950 */ /* 0x000fea0003c3ffff */
.L_x_82:
[----:B------:R-:W-:-:S00]  /*2f40*/  BRA `(.L_x_82) ;  /* 0xfffffffc00fc7947 */ /* 0x000fc0000383ffff */
[----:B------:R-:W-:-:S00]  /*2f50*/  NOP ;  /* 0x0000000000007918 */ /* 0x000fc00000000000 */
        /* <DEDUP_REMOVED lines=10> */
.L_x_85:


//--------------------- .nv.shared.gluon_tcgen05  --------------------------
	.section	.nv.shared.gluon_tcgen05,"aw",@nobits
	.sectionflags	@""
	.align	16
	.zero		1024


//--------------------- .nv.shared.reserved.0     --------------------------
	.section	.nv.shared.reserved.0,"aw",@nobits
	.align	8
	.weak		__nv_reservedSMEM_offset_0_alias
	.size		__nv_reservedSMEM_offset_0_alias, 0, 64
	.other		__nv_reservedSMEM_offset_0_alias,@"STO_CUDA_RESERVED_SHARED STV_DEFAULT"
__nv_reservedSMEM_offset_0_alias:
	.zero		0
.nv.shared.reserved.0:
	.zero		64
	.weak		__nv_reservedSMEM_allocation_phase
	.type		__nv_reservedSMEM_allocation_phase,@object
	.size		__nv_reservedSMEM_allocation_phase,(.L_0 - __nv_reservedSMEM_allocation_phase)
__nv_reservedSMEM_allocation_phase:
	.zero		1
.L_0:
	.zero		7
	.weak		__nv_reservedSMEM_devtool_atexit_pc
	.type		__nv_reservedSMEM_devtool_atexit_pc,@object
	.size		__nv_reservedSMEM_devtool_atexit_pc,(__nv_reservedSMEM_allocation_mask - __nv_reservedSMEM_devtool_atexit_pc)
__nv_reservedSMEM_devtool_atexit_pc:
	.zero		8
	.weak		__nv_reservedSMEM_allocation_mask
	.type		__nv_reservedSMEM_allocation_mask,@object
	.size		__nv_reservedSMEM_allocation_mask,(.L_2 - __nv_reservedSMEM_allocation_mask)
__nv_reservedSMEM_allocation_mask:
	.zero		4
.L_2:


//--------------------- .nv.constant0.gluon_tcgen05 --------------------------
	.section	.nv.constant0.gluon_tcgen05,"a",@progbits
	.sectionflags	@""
	.align	4
.nv.constant0.gluon_tcgen05:
	.zero		976


//--------------------- SYMBOLS --------------------------

	.type		.nv.reservedSmem.offset0,@object
	.size		.nv.reservedSmem.offset0,0x4
	.type		.nv.reservedSmem.cap,@object
	.size		.nv.reservedSmem.cap,0x4
